	.target	sm_90a

	.elftype	@"ET_EXEC"


//--------------------- .note.nv.tkinfo           --------------------------
	.section	.note.nv.tkinfo,"",@"SHT_NOTE"
	.sectionflags	@"SHF_NOTE_NV_TKINFO"
	.tkinfo
        /*0018*/ 	.word	0x00000002
        /*0030*/ 	.string	""
        /*0030*/ 	.string	"ptxas"
        /*0030*/ 	.string	"Cuda compilation tools, release 13.0, V13.0.88"
        /*0030*/ 	.string	"Build cuda_13.0.r13.0/compiler.36424714_0"
        /*0030*/ 	.string	"-arch sm_90a -m 64 "



//--------------------- .note.nv.cuinfo           --------------------------
	.section	.note.nv.cuinfo,"",@"SHT_NOTE"
	.sectionflags	@"SHF_NOTE_NV_CUINFO"
        /*0018*/ 	.short	0x0002
        /*001a*/ 	.short	0x005a
        /*001c*/ 	.short	0x0082
	.zero		2


//--------------------- .nv.info                  --------------------------
	.section	.nv.info,"",@"SHT_CUDA_INFO"
	.align	4


	//----- nvinfo : EIATTR_REGCOUNT
	.align		4
        /*0000*/ 	.byte	0x04, 0x2f
        /*0002*/ 	.short	(.L_15 - .L_14)
	.align		4
.L_14:
        /*0004*/ 	.word	index@(_ZN7cutlass13device_kernelINS_4gemm6kernel13GemmUniversalIN4cute5tupleIJiiiiEEENS1_10collective13CollectiveMmaINS1_34MainloopSm90TmaGmmaWarpSpecializedILi3ENS5_IJNS4_1CILi2EEENSA_ILi1EEESC_EEENS1_35KernelTmaWarpSpecializedCooperativeEEENS5_IJNSA_ILi128EEENSA_ILi8EEENSA_ILi256EEEEEENS_6half_tENS5_IJlSC_lEEESK_SL_NS4_8TiledMMAINS4_8MMA_AtomIJNS4_4SM904GMMA24MMA_64x8x16_F32F16F16_SSILNSP_5MajorE0ELSR_0ELNSP_7ScaleInE1ELSS_1EEEEEENS4_6LayoutISD_NS5_IJSC_NSA_ILi0EEESW_EEEEENS5_IJNS4_10UnderscoreESZ_SZ_EEEEENS4_13SM90_TMA_LOADENS4_14ComposedLayoutINS4_7SwizzleILi3ELi4ELi3EEENS4_18smem_ptr_flag_bitsILi16EEENSV_INS5_IJSH_NSA_ILi64EEEEEENS5_IJS18_SC_EEEEEEEvNS4_8identityENS4_23SM90_TMA_LOAD_MULTICASTES1C_vS1D_EENS_8epilogue10collective6detail29Sm90TmaWarpSpecializedAdapterINS1H_15DefaultEpilogueISK_SL_SL_NS1G_6thread17LinearCombinationISK_Li1EffLNS1L_9ScaleType4KindE0ELNS_15FloatRoundStyleE2ESK_EENS1_15EpilogueDefaultEEEEEvvEEEEvNT_6ParamsE)
        /*0008*/ 	.word	0x000000a8


	//----- nvinfo : EIATTR_FRAME_SIZE
	.align		4
.L_15:
        /*000c*/ 	.byte	0x04, 0x11
        /*000e*/ 	.short	(.L_17 - .L_16)
	.align		4
.L_16:
        /*0010*/ 	.word	index@(_ZN7cutlass13device_kernelINS_4gemm6kernel13GemmUniversalIN4cute5tupleIJiiiiEEENS1_10collective13CollectiveMmaINS1_34MainloopSm90TmaGmmaWarpSpecializedILi3ENS5_IJNS4_1CILi2EEENSA_ILi1EEESC_EEENS1_35KernelTmaWarpSpecializedCooperativeEEENS5_IJNSA_ILi128EEENSA_ILi8EEENSA_ILi256EEEEEENS_6half_tENS5_IJlSC_lEEESK_SL_NS4_8TiledMMAINS4_8MMA_AtomIJNS4_4SM904GMMA24MMA_64x8x16_F32F16F16_SSILNSP_5MajorE0ELSR_0ELNSP_7ScaleInE1ELSS_1EEEEEENS4_6LayoutISD_NS5_IJSC_NSA_ILi0EEESW_EEEEENS5_IJNS4_10UnderscoreESZ_SZ_EEEEENS4_13SM90_TMA_LOADENS4_14ComposedLayoutINS4_7SwizzleILi3ELi4ELi3EEENS4_18smem_ptr_flag_bitsILi16EEENSV_INS5_IJSH_NSA_ILi64EEEEEENS5_IJS18_SC_EEEEEEEvNS4_8identityENS4_23SM90_TMA_LOAD_MULTICASTES1C_vS1D_EENS_8epilogue10collective6detail29Sm90TmaWarpSpecializedAdapterINS1H_15DefaultEpilogueISK_SL_SL_NS1G_6thread17LinearCombinationISK_Li1EffLNS1L_9ScaleType4KindE0ELNS_15FloatRoundStyleE2ESK_EENS1_15EpilogueDefaultEEEEEvvEEEEvNT_6ParamsE)
        /*0014*/ 	.word	0x00000000


	//----- nvinfo : EIATTR_MIN_STACK_SIZE
	.align		4
.L_17:
        /*0018*/ 	.byte	0x04, 0x12
        /*001a*/ 	.short	(.L_19 - .L_18)
	.align		4
.L_18:
        /*001c*/ 	.word	index@(_ZN7cutlass13device_kernelINS_4gemm6kernel13GemmUniversalIN4cute5tupleIJiiiiEEENS1_10collective13CollectiveMmaINS1_34MainloopSm90TmaGmmaWarpSpecializedILi3ENS5_IJNS4_1CILi2EEENSA_ILi1EEESC_EEENS1_35KernelTmaWarpSpecializedCooperativeEEENS5_IJNSA_ILi128EEENSA_ILi8EEENSA_ILi256EEEEEENS_6half_tENS5_IJlSC_lEEESK_SL_NS4_8TiledMMAINS4_8MMA_AtomIJNS4_4SM904GMMA24MMA_64x8x16_F32F16F16_SSILNSP_5MajorE0ELSR_0ELNSP_7ScaleInE1ELSS_1EEEEEENS4_6LayoutISD_NS5_IJSC_NSA_ILi0EEESW_EEEEENS5_IJNS4_10UnderscoreESZ_SZ_EEEEENS4_13SM90_TMA_LOADENS4_14ComposedLayoutINS4_7SwizzleILi3ELi4ELi3EEENS4_18smem_ptr_flag_bitsILi16EEENSV_INS5_IJSH_NSA_ILi64EEEEEENS5_IJS18_SC_EEEEEEEvNS4_8identityENS4_23SM90_TMA_LOAD_MULTICASTES1C_vS1D_EENS_8epilogue10collective6detail29Sm90TmaWarpSpecializedAdapterINS1H_15DefaultEpilogueISK_SL_SL_NS1G_6thread17LinearCombinationISK_Li1EffLNS1L_9ScaleType4KindE0ELNS_15FloatRoundStyleE2ESK_EENS1_15EpilogueDefaultEEEEEvvEEEEvNT_6ParamsE)
        /*0020*/ 	.word	0x00000000
.L_19:


//--------------------- .nv.compat                --------------------------
	.section	.nv.compat,"",@"SHT_CUDA_COMPAT_INFO"
	.align	4
        /*0000*/ 	.byte	0x02, 0x09, 0x01, 0x00, 0x02, 0x02, 0x04, 0x00, 0x02, 0x05, 0x05, 0x00, 0x03, 0x07, 0x01, 0x01
        /*0010*/ 	.byte	0x02, 0x03, 0x01, 0x00, 0x02, 0x06, 0x01, 0x00, 0x04, 0x0b, 0x08, 0x00, 0x00, 0x00, 0x00, 0x00
        /*0020*/ 	.byte	0x00, 0x00, 0x00, 0x00


//--------------------- .nv.info._ZN7cutlass13device_kernelINS_4gemm6kernel13GemmUniversalIN4cute5tupleIJiiiiEEENS1_10collective13CollectiveMmaINS1_34MainloopSm90TmaGmmaWarpSpecializedILi3ENS5_IJNS4_1CILi2EEENSA_ILi1EEESC_EEENS1_35KernelTmaWarpSpecializedCooperativeEEENS5_IJNSA_ILi128EEENSA_ILi8EEENSA_ILi256EEEEEENS_6half_tENS5_IJlSC_lEEESK_SL_NS4_8TiledMMAINS4_8MMA_AtomIJNS4_4SM904GMMA24MMA_64x8x16_F32F16F16_SSILNSP_5MajorE0ELSR_0ELNSP_7ScaleInE1ELSS_1EEEEEENS4_6LayoutISD_NS5_IJSC_NSA_ILi0EEESW_EEEEENS5_IJNS4_10UnderscoreESZ_SZ_EEEEENS4_13SM90_TMA_LOADENS4_14ComposedLayoutINS4_7SwizzleILi3ELi4ELi3EEENS4_18smem_ptr_flag_bitsILi16EEENSV_INS5_IJSH_NSA_ILi64EEEEEENS5_IJS18_SC_EEEEEEEvNS4_8identityENS4_23SM90_TMA_LOAD_MULTICASTES1C_vS1D_EENS_8epilogue10collective6detail29Sm90TmaWarpSpecializedAdapterINS1H_15DefaultEpilogueISK_SL_SL_NS1G_6thread17LinearCombinationISK_Li1EffLNS1L_9ScaleType4KindE0ELNS_15FloatRoundStyleE2ESK_EENS1_15EpilogueDefaultEEEEEvvEEEEvNT_6ParamsE --------------------------
	.section	.nv.info._ZN7cutlass13device_kernelINS_4gemm6kernel13GemmUniversalIN4cute5tupleIJiiiiEEENS1_10collective13CollectiveMmaINS1_34MainloopSm90TmaGmmaWarpSpecializedILi3ENS5_IJNS4_1CILi2EEENSA_ILi1EEESC_EEENS1_35KernelTmaWarpSpecializedCooperativeEEENS5_IJNSA_ILi128EEENSA_ILi8EEENSA_ILi256EEEEEENS_6half_tENS5_IJlSC_lEEESK_SL_NS4_8TiledMMAINS4_8MMA_AtomIJNS4_4SM904GMMA24MMA_64x8x16_F32F16F16_SSILNSP_5MajorE0ELSR_0ELNSP_7ScaleInE1ELSS_1EEEEEENS4_6LayoutISD_NS5_IJSC_NSA_ILi0EEESW_EEEEENS5_IJNS4_10UnderscoreESZ_SZ_EEEEENS4_13SM90_TMA_LOADENS4_14ComposedLayoutINS4_7SwizzleILi3ELi4ELi3EEENS4_18smem_ptr_flag_bitsILi16EEENSV_INS5_IJSH_NSA_ILi64EEEEEENS5_IJS18_SC_EEEEEEEvNS4_8identityENS4_23SM90_TMA_LOAD_MULTICASTES1C_vS1D_EENS_8epilogue10collective6detail29Sm90TmaWarpSpecializedAdapterINS1H_15DefaultEpilogueISK_SL_SL_NS1G_6thread17LinearCombinationISK_Li1EffLNS1L_9ScaleType4KindE0ELNS_15FloatRoundStyleE2ESK_EENS1_15EpilogueDefaultEEEEEvvEEEEvNT_6ParamsE,"",@"SHT_CUDA_INFO"
	.sectionflags	@""
	.align	4


	//----- nvinfo : EIATTR_CUDA_API_VERSION
	.align		4
        /*0000*/ 	.byte	0x04, 0x37
        /*0002*/ 	.short	(.L_21 - .L_20)
.L_20:
        /*0004*/ 	.word	0x00000082


	//----- nvinfo : EIATTR_KPARAM_INFO
	.align		4
.L_21:
        /*0008*/ 	.byte	0x04, 0x17
        /*000a*/ 	.short	(.L_23 - .L_22)
.L_22:
        /*000c*/ 	.word	0x00000000
        /*0010*/ 	.short	0x0000
        /*0012*/ 	.short	0x0070
        /*0014*/ 	.byte	0x00, 0xf0, 0x01, 0x10


	//----- nvinfo : EIATTR_SPARSE_MMA_MASK
	.align		4
.L_23:
        /*0018*/ 	.byte	0x03, 0x50
        /*001a*/ 	.short	0x0000


	//----- nvinfo : EIATTR_MAXREG_COUNT
	.align		4
        /*001c*/ 	.byte	0x03, 0x1b
        /*001e*/ 	.short	0x00a8


	//----- nvinfo : EIATTR_NUM_BARRIERS
	.align		4
        /*0020*/ 	.byte	0x02, 0x4c
        /*0022*/ 	.byte	0x01
	.zero		1


	//----- nvinfo : EIATTR_EXTERNS
	.align		4
        /*0024*/ 	.byte	0x04, 0x0f
        /*0026*/ 	.short	(.L_25 - .L_24)


	//   ....[0]....
	.align		4
.L_24:
        /*0028*/ 	.word	index@(__assertfail)


	//----- nvinfo : EIATTR_MERCURY_ISA_VERSION
	.align		4
.L_25:
        /*002c*/ 	.byte	0x03, 0x5f
        /*002e*/ 	.short	0x0101


	//----- nvinfo : EIATTR_INT_WARP_WIDE_INSTR_OFFSETS
	.align		4
        /*0030*/ 	.byte	0x04, 0x31
        /*0032*/ 	.short	(.L_27 - .L_26)


	//   ....[0]....
.L_26:
        /*0034*/ 	.word	0x00000480


	//   ....[1]....
        /*0038*/ 	.word	0x000004b0


	//   ....[2]....
        /*003c*/ 	.word	0x00000670


	//   ....[3]....
        /*0040*/ 	.word	0x00002930


	//----- nvinfo : EIATTR_COOP_GROUP_MASK_REGIDS
	.align		4
.L_27:
        /*0044*/ 	.byte	0x04, 0x29
        /*0046*/ 	.short	(.L_29 - .L_28)


	//   ....[0]....
.L_28:
        /*0048*/ 	.word	0xffffffff


	//   ....[1]....
        /*004c*/ 	.word	0xffffffff


	//   ....[2]....
        /*0050*/ 	.word	0xffffffff


	//   ....[3]....
        /*0054*/ 	.word	0xffffffff


	//   ....[4]....
        /*0058*/ 	.word	0xffffffff


	//   ....[5]....
        /*005c*/ 	.word	0xffffffff


	//----- nvinfo : EIATTR_COOP_GROUP_INSTR_OFFSETS
	.align		4
.L_29:
        /*0060*/ 	.byte	0x04, 0x28
        /*0062*/ 	.short	(.L_31 - .L_30)


	//   ....[0]....
.L_30:
        /*0064*/ 	.word	0x00000060


	//   ....[1]....
        /*0068*/ 	.word	0x00000070


	//   ....[2]....
        /*006c*/ 	.word	0x00000130


	//   ....[3]....
        /*0070*/ 	.word	0x000002b0


	//   ....[4]....
        /*0074*/ 	.word	0x000007e0


	//   ....[5]....
        /*0078*/ 	.word	0x00001440


	//----- nvinfo : EIATTR_REG_RECONFIG
	.align		4
.L_31:
        /*007c*/ 	.byte	0x01, 0x54
	.zero		2


	//----- nvinfo : EIATTR_SYSCALL_OFFSETS
	.align		4
        /*0080*/ 	.byte	0x04, 0x46
        /*0082*/ 	.short	(.L_33 - .L_32)


	//   ....[0]....
.L_32:
        /*0084*/ 	.word	0x00001630


	//----- nvinfo : EIATTR_MBARRIER_INSTR_OFFSETS
	.align		4
.L_33:
        /*0088*/ 	.byte	0x04, 0x39
        /*008a*/ 	.short	(.L_35 - .L_34)


	//   ....[0]....
.L_34:
        /*008c*/ 	.word	0x00000230
        /*0090*/ 	.word	0x000000ff
        /*0094*/ 	.word	0x00000000
        /*0098*/ 	.short	0x0100
        /*009a*/ 	.byte	0x08
	.zero		1


	//   ....[1]....
        /*009c*/ 	.word	0x00000240
        /*00a0*/ 	.word	0x000000ff
        /*00a4*/ 	.word	0x00000018
        /*00a8*/ 	.short	0x0100
        /*00aa*/ 	.byte	0x08
	.zero		1


	//   ....[2]....
        /*00ac*/ 	.word	0x00000250
        /*00b0*/ 	.word	0x000000ff
        /*00b4*/ 	.word	0x00000008
        /*00b8*/ 	.short	0x0100
        /*00ba*/ 	.byte	0x08
	.zero		1


	//   ....[3]....
        /*00bc*/ 	.word	0x00000260
        /*00c0*/ 	.word	0x000000ff
        /*00c4*/ 	.word	0x00000020
        /*00c8*/ 	.short	0x0100
        /*00ca*/ 	.byte	0x08
	.zero		1


	//   ....[4]....
        /*00cc*/ 	.word	0x00000270
        /*00d0*/ 	.word	0x000000ff
        /*00d4*/ 	.word	0x00000010
        /*00d8*/ 	.short	0x0100
        /*00da*/ 	.byte	0x08
	.zero		1


	//   ....[5]....
        /*00dc*/ 	.word	0x00000280
        /*00e0*/ 	.word	0x000000ff
        /*00e4*/ 	.word	0x00000028
        /*00e8*/ 	.short	0x0100
        /*00ea*/ 	.byte	0x08
	.zero		1


	//   ....[6]....
        /*00ec*/ 	.word	0x00000700
        /*00f0*/ 	.word	0x000000ff
        /*00f4*/ 	.word	0x00000040
        /*00f8*/ 	.short	0x0100
        /*00fa*/ 	.byte	0x06
	.zero		1


	//   ....[7]....
        /*00fc*/ 	.word	0x00000780
        /*0100*/ 	.word	0x000000ff
        /*0104*/ 	.word	0x00000048
        /*0108*/ 	.short	0x0100
        /*010a*/ 	.byte	0x06
	.zero		1


	//   ....[8]....
        /*010c*/ 	.word	0x000016f0
        /*0110*/ 	.word	0x00000003
        /*0114*/ 	.word	0x00000000
        /*0118*/ 	.short	0x010a
        /*011a*/ 	.byte	0x3f
	.zero		1


	//   ....[9]....
        /*011c*/ 	.word	0x00001750
        /*0120*/ 	.word	0x00000003
        /*0124*/ 	.word	0x00000000
        /*0128*/ 	.short	0x010a
        /*012a*/ 	.byte	0x3f
	.zero		1


	//   ....[10]....
        /*012c*/ 	.word	0x00002000
        /*0130*/ 	.word	0x00000004
        /*0134*/ 	.word	0x00000000
        /*0138*/ 	.short	0x010a
        /*013a*/ 	.byte	0x3f
	.zero		1


	//   ....[11]....
        /*013c*/ 	.word	0x00002040
        /*0140*/ 	.word	0x00000004
        /*0144*/ 	.word	0x00000000
        /*0148*/ 	.short	0x010a
        /*014a*/ 	.byte	0x3f
	.zero		1


	//   ....[12]....
        /*014c*/ 	.word	0x000027e0
        /*0150*/ 	.word	0x00000003
        /*0154*/ 	.word	0x00000000
        /*0158*/ 	.short	0x0101
        /*015a*/ 	.byte	0x3f
	.zero		1


	//   ....[13]....
        /*015c*/ 	.word	0x000029d0
        /*0160*/ 	.word	0x00000003
        /*0164*/ 	.word	0x00000000
        /*0168*/ 	.short	0x0101
        /*016a*/ 	.byte	0x3f
	.zero		1


	//   ....[14]....
        /*016c*/ 	.word	0x00004180
        /*0170*/ 	.word	0x00000017
        /*0174*/ 	.word	0x00000018
        /*0178*/ 	.short	0x010a
        /*017a*/ 	.byte	0x3f
	.zero		1


	//   ....[15]....
        /*017c*/ 	.word	0x00004710
        /*0180*/ 	.word	0x00000005
        /*0184*/ 	.word	0x00000048
        /*0188*/ 	.short	0x0101
        /*018a*/ 	.byte	0x3f
	.zero		1


	//   ....[16]....
        /*018c*/ 	.word	0x00004e90
        /*0190*/ 	.word	0x00000009
        /*0194*/ 	.word	0x00000000
        /*0198*/ 	.short	0x010a
        /*019a*/ 	.byte	0x3f
	.zero		1


	//   ....[17]....
        /*019c*/ 	.word	0x00004f10
        /*01a0*/ 	.word	0x00000006
        /*01a4*/ 	.word	0x00000000
        /*01a8*/ 	.short	0x010a
        /*01aa*/ 	.byte	0x3f
	.zero		1


	//   ....[18]....
        /*01ac*/ 	.word	0x00004fa0
        /*01b0*/ 	.word	0x00000003
        /*01b4*/ 	.word	0x00000000
        /*01b8*/ 	.short	0x010a
        /*01ba*/ 	.byte	0x3f
	.zero		1


	//   ....[19]....
        /*01bc*/ 	.word	0x00005000
        /*01c0*/ 	.word	0x00000003
        /*01c4*/ 	.word	0x00000000
        /*01c8*/ 	.short	0x010a
        /*01ca*/ 	.byte	0x3f
	.zero		1


	//   ....[20]....
        /*01cc*/ 	.word	0x00005050
        /*01d0*/ 	.word	0x00000004
        /*01d4*/ 	.word	0x00000000
        /*01d8*/ 	.short	0x010a
        /*01da*/ 	.byte	0x3f
	.zero		1


	//   ....[21]....
        /*01dc*/ 	.word	0x00005120
        /*01e0*/ 	.word	0x00000017
        /*01e4*/ 	.word	0x00000018
        /*01e8*/ 	.short	0x010a
        /*01ea*/ 	.byte	0x3f
	.zero		1


	//   ....[22]....
        /*01ec*/ 	.word	0x000051f0
        /*01f0*/ 	.word	0x00000009
        /*01f4*/ 	.word	0x00000000
        /*01f8*/ 	.short	0x010a
        /*01fa*/ 	.byte	0x3f
	.zero		1


	//   ....[23]....
        /*01fc*/ 	.word	0x00005240
        /*0200*/ 	.word	0x00000006
        /*0204*/ 	.word	0x00000000
        /*0208*/ 	.short	0x010a
        /*020a*/ 	.byte	0x3f
	.zero		1


	//----- nvinfo : EIATTR_NUM_MBARRIERS
	.align		4
.L_35:
        /*020c*/ 	.byte	0x03, 0x38
        /*020e*/ 	.short	0x0008


	//----- nvinfo : EIATTR_EXIT_INSTR_OFFSETS
	.align		4
        /*0210*/ 	.byte	0x04, 0x1c
        /*0212*/ 	.short	(.L_37 - .L_36)


	//   ....[0]....
.L_36:
        /*0214*/ 	.word	0x000009b0


	//   ....[1]....
        /*0218*/ 	.word	0x000011c0


	//   ....[2]....
        /*021c*/ 	.word	0x00003900


	//   ....[3]....
        /*0220*/ 	.word	0x00003e60


	//   ....[4]....
        /*0224*/ 	.word	0x00004ff0


	//----- nvinfo : EIATTR_MAX_THREADS
	.align		4
.L_37:
        /*0228*/ 	.byte	0x04, 0x05
        /*022a*/ 	.short	(.L_39 - .L_38)
.L_38:
        /*022c*/ 	.word	0x00000180
        /*0230*/ 	.word	0x00000001
        /*0234*/ 	.word	0x00000001


	//----- nvinfo : EIATTR_CRS_STACK_SIZE
	.align		4
.L_39:
        /*0238*/ 	.byte	0x04, 0x1e
        /*023a*/ 	.short	(.L_41 - .L_40)
.L_40:
        /*023c*/ 	.word	0x00000000


	//----- nvinfo : EIATTR_CBANK_PARAM_SIZE
	.align		4
.L_41:
        /*0240*/ 	.byte	0x03, 0x19
        /*0242*/ 	.short	0x0470


	//----- nvinfo : EIATTR_PARAM_CBANK
	.align		4
        /*0244*/ 	.byte	0x04, 0x0a
        /*0246*/ 	.short	(.L_43 - .L_42)
	.align		4
.L_42:
        /*0248*/ 	.word	index@(.nv.constant0._ZN7cutlass13device_kernelINS_4gemm6kernel13GemmUniversalIN4cute5tupleIJiiiiEEENS1_10collective13CollectiveMmaINS1_34MainloopSm90TmaGmmaWarpSpecializedILi3ENS5_IJNS4_1CILi2EEENSA_ILi1EEESC_EEENS1_35KernelTmaWarpSpecializedCooperativeEEENS5_IJNSA_ILi128EEENSA_ILi8EEENSA_ILi256EEEEEENS_6half_tENS5_IJlSC_lEEESK_SL_NS4_8TiledMMAINS4_8MMA_AtomIJNS4_4SM904GMMA24MMA_64x8x16_F32F16F16_SSILNSP_5MajorE0ELSR_0ELNSP_7ScaleInE1ELSS_1EEEEEENS4_6LayoutISD_NS5_IJSC_NSA_ILi0EEESW_EEEEENS5_IJNS4_10UnderscoreESZ_SZ_EEEEENS4_13SM90_TMA_LOADENS4_14ComposedLayoutINS4_7SwizzleILi3ELi4ELi3EEENS4_18smem_ptr_flag_bitsILi16EEENSV_INS5_IJSH_NSA_ILi64EEEEEENS5_IJS18_SC_EEEEEEEvNS4_8identityENS4_23SM90_TMA_LOAD_MULTICASTES1C_vS1D_EENS_8epilogue10collective6detail29Sm90TmaWarpSpecializedAdapterINS1H_15DefaultEpilogueISK_SL_SL_NS1G_6thread17LinearCombinationISK_Li1EffLNS1L_9ScaleType4KindE0ELNS_15FloatRoundStyleE2ESK_EENS1_15EpilogueDefaultEEEEEvvEEEEvNT_6ParamsE)
        /*024c*/ 	.short	0x0210
        /*024e*/ 	.short	0x0470


	//----- nvinfo : EIATTR_SW_WAR
	.align		4
.L_43:
        /*0250*/ 	.byte	0x04, 0x36
        /*0252*/ 	.short	(.L_45 - .L_44)
.L_44:
        /*0254*/ 	.word	0x00000008
.L_45:


//--------------------- .nv.callgraph             --------------------------
	.section	.nv.callgraph,"",@"SHT_CUDA_CALLGRAPH"
	.align	4
	.sectionentsize	8
	.align		4
        /*0000*/ 	.word	0x00000000
	.align		4
        /*0004*/ 	.word	0xffffffff
	.align		4
        /*0008*/ 	.word	index@(_ZN7cutlass13device_kernelINS_4gemm6kernel13GemmUniversalIN4cute5tupleIJiiiiEEENS1_10collective13CollectiveMmaINS1_34MainloopSm90TmaGmmaWarpSpecializedILi3ENS5_IJNS4_1CILi2EEENSA_ILi1EEESC_EEENS1_35KernelTmaWarpSpecializedCooperativeEEENS5_IJNSA_ILi128EEENSA_ILi8EEENSA_ILi256EEEEEENS_6half_tENS5_IJlSC_lEEESK_SL_NS4_8TiledMMAINS4_8MMA_AtomIJNS4_4SM904GMMA24MMA_64x8x16_F32F16F16_SSILNSP_5MajorE0ELSR_0ELNSP_7ScaleInE1ELSS_1EEEEEENS4_6LayoutISD_NS5_IJSC_NSA_ILi0EEESW_EEEEENS5_IJNS4_10UnderscoreESZ_SZ_EEEEENS4_13SM90_TMA_LOADENS4_14ComposedLayoutINS4_7SwizzleILi3ELi4ELi3EEENS4_18smem_ptr_flag_bitsILi16EEENSV_INS5_IJSH_NSA_ILi64EEEEEENS5_IJS18_SC_EEEEEEEvNS4_8identityENS4_23SM90_TMA_LOAD_MULTICASTES1C_vS1D_EENS_8epilogue10collective6detail29Sm90TmaWarpSpecializedAdapterINS1H_15DefaultEpilogueISK_SL_SL_NS1G_6thread17LinearCombinationISK_Li1EffLNS1L_9ScaleType4KindE0ELNS_15FloatRoundStyleE2ESK_EENS1_15EpilogueDefaultEEEEEvvEEEEvNT_6ParamsE)
	.align		4
        /*000c*/ 	.word	index@(__assertfail)
	.align		4
        /*0010*/ 	.word	0x00000000
	.align		4
        /*0014*/ 	.word	0xfffffffe
	.align		4
        /*0018*/ 	.word	0x00000000
	.align		4
        /*001c*/ 	.word	0xfffffffd
	.align		4
        /*0020*/ 	.word	0x00000000
	.align		4
        /*0024*/ 	.word	0xfffffffc


//--------------------- .nv.constant4             --------------------------
	.section	.nv.constant4,"a",@progbits
	.align	8
	.align		8
.nv.constant4:
        /*0000*/ 	.dword	__assertfail
	.align		8
        /*0008*/ 	.dword	__unnamed_1
	.align		8
        /*0010*/ 	.dword	_ZN40_INTERNAL_e6a3569c_4_k_cu_22341fa8_125344cuda3std3__45__cpo5beginE
	.align		8
        /*0018*/ 	.dword	_ZN40_INTERNAL_e6a3569c_4_k_cu_22341fa8_125344cuda3std3__45__cpo3endE
	.align		8
        /*0020*/ 	.dword	_ZN40_INTERNAL_e6a3569c_4_k_cu_22341fa8_125344cuda3std3__45__cpo6cbeginE
	.align		8
        /*0028*/ 	.dword	_ZN40_INTERNAL_e6a3569c_4_k_cu_22341fa8_125344cuda3std3__45__cpo4cendE
	.align		8
        /*0030*/ 	.dword	_ZN40_INTERNAL_e6a3569c_4_k_cu_22341fa8_125344cuda3std3__442_GLOBAL__N__e6a3569c_4_k_cu_22341fa8_125346ignoreE
	.align		8
        /*0038*/ 	.dword	_ZN40_INTERNAL_e6a3569c_4_k_cu_22341fa8_125344cuda3std3__419piecewise_constructE
	.align		8
        /*0040*/ 	.dword	_ZN40_INTERNAL_e6a3569c_4_k_cu_22341fa8_125344cuda3std3__48in_placeE
	.align		8
        /*0048*/ 	.dword	_ZN40_INTERNAL_e6a3569c_4_k_cu_22341fa8_125344cuda3std6ranges3__45__cpo4swapE
	.align		8
        /*0050*/ 	.dword	_ZN40_INTERNAL_e6a3569c_4_k_cu_22341fa8_125344cuda3std6ranges3__45__cpo9iter_moveE
	.align		8
        /*0058*/ 	.dword	_ZN40_INTERNAL_e6a3569c_4_k_cu_22341fa8_125344cute7productE
	.align		8
        /*0060*/ 	.dword	_ZN40_INTERNAL_e6a3569c_4_k_cu_22341fa8_125344cute1_E
	.align		8
        /*0068*/ 	.dword	$str$22
	.align		8
        /*0070*/ 	.dword	$str$23


//--------------------- .text._ZN7cutlass13device_kernelINS_4gemm6kernel13GemmUniversalIN4cute5tupleIJiiiiEEENS1_10collective13CollectiveMmaINS1_34MainloopSm90TmaGmmaWarpSpecializedILi3ENS5_IJNS4_1CILi2EEENSA_ILi1EEESC_EEENS1_35KernelTmaWarpSpecializedCooperativeEEENS5_IJNSA_ILi128EEENSA_ILi8EEENSA_ILi256EEEEEENS_6half_tENS5_IJlSC_lEEESK_SL_NS4_8TiledMMAINS4_8MMA_AtomIJNS4_4SM904GMMA24MMA_64x8x16_F32F16F16_SSILNSP_5MajorE0ELSR_0ELNSP_7ScaleInE1ELSS_1EEEEEENS4_6LayoutISD_NS5_IJSC_NSA_ILi0EEESW_EEEEENS5_IJNS4_10UnderscoreESZ_SZ_EEEEENS4_13SM90_TMA_LOADENS4_14ComposedLayoutINS4_7SwizzleILi3ELi4ELi3EEENS4_18smem_ptr_flag_bitsILi16EEENSV_INS5_IJSH_NSA_ILi64EEEEEENS5_IJS18_SC_EEEEEEEvNS4_8identityENS4_23SM90_TMA_LOAD_MULTICASTES1C_vS1D_EENS_8epilogue10collective6detail29Sm90TmaWarpSpecializedAdapterINS1H_15DefaultEpilogueISK_SL_SL_NS1G_6thread17LinearCombinationISK_Li1EffLNS1L_9ScaleType4KindE0ELNS_15FloatRoundStyleE2ESK_EENS1_15EpilogueDefaultEEEEEvvEEEEvNT_6ParamsE --------------------------
	.section	.text._ZN7cutlass13device_kernelINS_4gemm6kernel13GemmUniversalIN4cute5tupleIJiiiiEEENS1_10collective13CollectiveMmaINS1_34MainloopSm90TmaGmmaWarpSpecializedILi3ENS5_IJNS4_1CILi2EEENSA_ILi1EEESC_EEENS1_35KernelTmaWarpSpecializedCooperativeEEENS5_IJNSA_ILi128EEENSA_ILi8EEENSA_ILi256EEEEEENS_6half_tENS5_IJlSC_lEEESK_SL_NS4_8TiledMMAINS4_8MMA_AtomIJNS4_4SM904GMMA24MMA_64x8x16_F32F16F16_SSILNSP_5MajorE0ELSR_0ELNSP_7ScaleInE1ELSS_1EEEEEENS4_6LayoutISD_NS5_IJSC_NSA_ILi0EEESW_EEEEENS5_IJNS4_10UnderscoreESZ_SZ_EEEEENS4_13SM90_TMA_LOADENS4_14ComposedLayoutINS4_7SwizzleILi3ELi4ELi3EEENS4_18smem_ptr_flag_bitsILi16EEENSV_INS5_IJSH_NSA_ILi64EEEEEENS5_IJS18_SC_EEEEEEEvNS4_8identityENS4_23SM90_TMA_LOAD_MULTICASTES1C_vS1D_EENS_8epilogue10collective6detail29Sm90TmaWarpSpecializedAdapterINS1H_15DefaultEpilogueISK_SL_SL_NS1G_6thread17LinearCombinationISK_Li1EffLNS1L_9ScaleType4KindE0ELNS_15FloatRoundStyleE2ESK_EENS1_15EpilogueDefaultEEEEEvvEEEEvNT_6ParamsE,"ax",@progbits
	.align	128
.text._ZN7cutlass13device_kernelINS_4gemm6kernel13GemmUniversalIN4cute5tupleIJiiiiEEENS1_10collective13CollectiveMmaINS1_34MainloopSm90TmaGmmaWarpSpecializedILi3ENS5_IJNS4_1CILi2EEENSA_ILi1EEESC_EEENS1_35KernelTmaWarpSpecializedCooperativeEEENS5_IJNSA_ILi128EEENSA_ILi8EEENSA_ILi256EEEEEENS_6half_tENS5_IJlSC_lEEESK_SL_NS4_8TiledMMAINS4_8MMA_AtomIJNS4_4SM904GMMA24MMA_64x8x16_F32F16F16_SSILNSP_5MajorE0ELSR_0ELNSP_7ScaleInE1ELSS_1EEEEEENS4_6LayoutISD_NS5_IJSC_NSA_ILi0EEESW_EEEEENS5_IJNS4_10UnderscoreESZ_SZ_EEEEENS4_13SM90_TMA_LOADENS4_14ComposedLayoutINS4_7SwizzleILi3ELi4ELi3EEENS4_18smem_ptr_flag_bitsILi16EEENSV_INS5_IJSH_NSA_ILi64EEEEEENS5_IJS18_SC_EEEEEEEvNS4_8identityENS4_23SM90_TMA_LOAD_MULTICASTES1C_vS1D_EENS_8epilogue10collective6detail29Sm90TmaWarpSpecializedAdapterINS1H_15DefaultEpilogueISK_SL_SL_NS1G_6thread17LinearCombinationISK_Li1EffLNS1L_9ScaleType4KindE0ELNS_15FloatRoundStyleE2ESK_EENS1_15EpilogueDefaultEEEEEvvEEEEvNT_6ParamsE:
        .type           _ZN7cutlass13device_kernelINS_4gemm6kernel13GemmUniversalIN4cute5tupleIJiiiiEEENS1_10collective13CollectiveMmaINS1_34MainloopSm90TmaGmmaWarpSpecializedILi3ENS5_IJNS4_1CILi2EEENSA_ILi1EEESC_EEENS1_35KernelTmaWarpSpecializedCooperativeEEENS5_IJNSA_ILi128EEENSA_ILi8EEENSA_ILi256EEEEEENS_6half_tENS5_IJlSC_lEEESK_SL_NS4_8TiledMMAINS4_8MMA_AtomIJNS4_4SM904GMMA24MMA_64x8x16_F32F16F16_SSILNSP_5MajorE0ELSR_0ELNSP_7ScaleInE1ELSS_1EEEEEENS4_6LayoutISD_NS5_IJSC_NSA_ILi0EEESW_EEEEENS5_IJNS4_10UnderscoreESZ_SZ_EEEEENS4_13SM90_TMA_LOADENS4_14ComposedLayoutINS4_7SwizzleILi3ELi4ELi3EEENS4_18smem_ptr_flag_bitsILi16EEENSV_INS5_IJSH_NSA_ILi64EEEEEENS5_IJS18_SC_EEEEEEEvNS4_8identityENS4_23SM90_TMA_LOAD_MULTICASTES1C_vS1D_EENS_8epilogue10collective6detail29Sm90TmaWarpSpecializedAdapterINS1H_15DefaultEpilogueISK_SL_SL_NS1G_6thread17LinearCombinationISK_Li1EffLNS1L_9ScaleType4KindE0ELNS_15FloatRoundStyleE2ESK_EENS1_15EpilogueDefaultEEEEEvvEEEEvNT_6ParamsE,@function
        .size           _ZN7cutlass13device_kernelINS_4gemm6kernel13GemmUniversalIN4cute5tupleIJiiiiEEENS1_10collective13CollectiveMmaINS1_34MainloopSm90TmaGmmaWarpSpecializedILi3ENS5_IJNS4_1CILi2EEENSA_ILi1EEESC_EEENS1_35KernelTmaWarpSpecializedCooperativeEEENS5_IJNSA_ILi128EEENSA_ILi8EEENSA_ILi256EEEEEENS_6half_tENS5_IJlSC_lEEESK_SL_NS4_8TiledMMAINS4_8MMA_AtomIJNS4_4SM904GMMA24MMA_64x8x16_F32F16F16_SSILNSP_5MajorE0ELSR_0ELNSP_7ScaleInE1ELSS_1EEEEEENS4_6LayoutISD_NS5_IJSC_NSA_ILi0EEESW_EEEEENS5_IJNS4_10UnderscoreESZ_SZ_EEEEENS4_13SM90_TMA_LOADENS4_14ComposedLayoutINS4_7SwizzleILi3ELi4ELi3EEENS4_18smem_ptr_flag_bitsILi16EEENSV_INS5_IJSH_NSA_ILi64EEEEEENS5_IJS18_SC_EEEEEEEvNS4_8identityENS4_23SM90_TMA_LOAD_MULTICASTES1C_vS1D_EENS_8epilogue10collective6detail29Sm90TmaWarpSpecializedAdapterINS1H_15DefaultEpilogueISK_SL_SL_NS1G_6thread17LinearCombinationISK_Li1EffLNS1L_9ScaleType4KindE0ELNS_15FloatRoundStyleE2ESK_EENS1_15EpilogueDefaultEEEEEvvEEEEvNT_6ParamsE,(.L_x_75 - _ZN7cutlass13device_kernelINS_4gemm6kernel13GemmUniversalIN4cute5tupleIJiiiiEEENS1_10collective13CollectiveMmaINS1_34MainloopSm90TmaGmmaWarpSpecializedILi3ENS5_IJNS4_1CILi2EEENSA_ILi1EEESC_EEENS1_35KernelTmaWarpSpecializedCooperativeEEENS5_IJNSA_ILi128EEENSA_ILi8EEENSA_ILi256EEEEEENS_6half_tENS5_IJlSC_lEEESK_SL_NS4_8TiledMMAINS4_8MMA_AtomIJNS4_4SM904GMMA24MMA_64x8x16_F32F16F16_SSILNSP_5MajorE0ELSR_0ELNSP_7ScaleInE1ELSS_1EEEEEENS4_6LayoutISD_NS5_IJSC_NSA_ILi0EEESW_EEEEENS5_IJNS4_10UnderscoreESZ_SZ_EEEEENS4_13SM90_TMA_LOADENS4_14ComposedLayoutINS4_7SwizzleILi3ELi4ELi3EEENS4_18smem_ptr_flag_bitsILi16EEENSV_INS5_IJSH_NSA_ILi64EEEEEENS5_IJS18_SC_EEEEEEEvNS4_8identityENS4_23SM90_TMA_LOAD_MULTICASTES1C_vS1D_EENS_8epilogue10collective6detail29Sm90TmaWarpSpecializedAdapterINS1H_15DefaultEpilogueISK_SL_SL_NS1G_6thread17LinearCombinationISK_Li1EffLNS1L_9ScaleType4KindE0ELNS_15FloatRoundStyleE2ESK_EENS1_15EpilogueDefaultEEEEEvvEEEEvNT_6ParamsE)
        .other          _ZN7cutlass13device_kernelINS_4gemm6kernel13GemmUniversalIN4cute5tupleIJiiiiEEENS1_10collective13CollectiveMmaINS1_34MainloopSm90TmaGmmaWarpSpecializedILi3ENS5_IJNS4_1CILi2EEENSA_ILi1EEESC_EEENS1_35KernelTmaWarpSpecializedCooperativeEEENS5_IJNSA_ILi128EEENSA_ILi8EEENSA_ILi256EEEEEENS_6half_tENS5_IJlSC_lEEESK_SL_NS4_8TiledMMAINS4_8MMA_AtomIJNS4_4SM904GMMA24MMA_64x8x16_F32F16F16_SSILNSP_5MajorE0ELSR_0ELNSP_7ScaleInE1ELSS_1EEEEEENS4_6LayoutISD_NS5_IJSC_NSA_ILi0EEESW_EEEEENS5_IJNS4_10UnderscoreESZ_SZ_EEEEENS4_13SM90_TMA_LOADENS4_14ComposedLayoutINS4_7SwizzleILi3ELi4ELi3EEENS4_18smem_ptr_flag_bitsILi16EEENSV_INS5_IJSH_NSA_ILi64EEEEEENS5_IJS18_SC_EEEEEEEvNS4_8identityENS4_23SM90_TMA_LOAD_MULTICASTES1C_vS1D_EENS_8epilogue10collective6detail29Sm90TmaWarpSpecializedAdapterINS1H_15DefaultEpilogueISK_SL_SL_NS1G_6thread17LinearCombinationISK_Li1EffLNS1L_9ScaleType4KindE0ELNS_15FloatRoundStyleE2ESK_EENS1_15EpilogueDefaultEEEEEvvEEEEvNT_6ParamsE,@"STO_CUDA_ENTRY STV_DEFAULT"
_ZN7cutlass13device_kernelINS_4gemm6kernel13GemmUniversalIN4cute5tupleIJiiiiEEENS1_10collective13CollectiveMmaINS1_34MainloopSm90TmaGmmaWarpSpecializedILi3ENS5_IJNS4_1CILi2EEENSA_ILi1EEESC_EEENS1_35KernelTmaWarpSpecializedCooperativeEEENS5_IJNSA_ILi128EEENSA_ILi8EEENSA_ILi256EEEEEENS_6half_tENS5_IJlSC_lEEESK_SL_NS4_8TiledMMAINS4_8MMA_AtomIJNS4_4SM904GMMA24MMA_64x8x16_F32F16F16_SSILNSP_5MajorE0ELSR_0ELNSP_7ScaleInE1ELSS_1EEEEEENS4_6LayoutISD_NS5_IJSC_NSA_ILi0EEESW_EEEEENS5_IJNS4_10UnderscoreESZ_SZ_EEEEENS4_13SM90_TMA_LOADENS4_14ComposedLayoutINS4_7SwizzleILi3ELi4ELi3EEENS4_18smem_ptr_flag_bitsILi16EEENSV_INS5_IJSH_NSA_ILi64EEEEEENS5_IJS18_SC_EEEEEEEvNS4_8identityENS4_23SM90_TMA_LOAD_MULTICASTES1C_vS1D_EENS_8epilogue10collective6detail29Sm90TmaWarpSpecializedAdapterINS1H_15DefaultEpilogueISK_SL_SL_NS1G_6thread17LinearCombinationISK_Li1EffLNS1L_9ScaleType4KindE0ELNS_15FloatRoundStyleE2ESK_EENS1_15EpilogueDefaultEEEEEvvEEEEvNT_6ParamsE:
[----:B------:R-:W0:Y:S01]  /*0000*/  LDC R1, c[0x0][0x28] ;  /* 0x00000a00ff017b82 */ /* 0x000e220000000800 */
[----:B------:R-:W1:Y:S01]  /*0010*/  S2R R3, SR_TID.X ;  /* 0x0000000000037919 */ /* 0x000e620000002100 */
[----:B------:R-:W-:Y:S01]  /*0020*/  ELECT P0, URZ, PT ;  /* 0x00000000003f782f */ /* 0x000fe20003800000 */
[----:B------:R-:W-:Y:S01]  /*0030*/  BSSY B0, `(.L_x_0) ;  /* 0x000000f000007945 */ /* 0x000fe20003800000 */
[--C-:B-1----:R-:W-:Y:S02]  /*0040*/  SHF.R.U32.HI R0, RZ, 0x5, R3.reuse ;  /* 0x00000005ff007819 */ /* 0x102fe40000011603 */
[----:B------:R-:W-:-:S03]  /*0050*/  SHF.R.U32.HI R7, RZ, 0x7, R3 ;  /* 0x00000007ff077819 */ /* 0x000fc60000011603 */
[----:B------:R-:W1:Y:S04]  /*0060*/  SHFL.IDX PT, R2, R0, RZ, 0x1f ;  /* 0x00001fff00027589 */ /* 0x000e6800000e0000 */
[----:B------:R2:W3:Y:S01]  /*0070*/  SHFL.IDX PT, R5, R7, RZ, 0x1f ;  /* 0x00001fff07057589 */ /* 0x0004e200000e0000 */
[----:B-1----:R-:W-:-:S13]  /*0080*/  ISETP.NE.OR P0, PT, R2, RZ, !P0 ;  /* 0x000000ff0200720c */ /* 0x002fda0004705670 */
[----:B0-23--:R-:W-:Y:S05]  /*0090*/  @P0 BRA `(.L_x_1) ;  /* 0x0000000000200947 */ /* 0x00dfea0003800000 */
[----:B------:R-:W-:Y:S02]  /*00a0*/  ULDC.64 UR4, c[0x0][0x198] ;  /* 0x0000660000047ab9 */ /* 0x000fe40000000a00 */
[----:B------:R-:W-:Y:S02]  /*00b0*/  UIADD3 UR6, UP0, UR4, 0xf0, URZ ;  /* 0x000000f004067890 */ /* 0x000fe4000ff1e03f */
[----:B------:R-:W-:Y:S02]  /*00c0*/  UIADD3 UR4, UP1, UR4, 0x1f0, URZ ;  /* 0x000001f004047890 */ /* 0x000fe4000ff3e03f */
[----:B------:R-:W-:Y:S02]  /*00d0*/  UIADD3.X UR7, URZ, UR5, URZ, UP0, !UPT ;  /* 0x000000053f077290 */ /* 0x000fe400087fe43f */
[----:B------:R-:W-:-:S07]  /*00e0*/  UIADD3.X UR5, URZ, UR5, URZ, UP1, !UPT ;  /* 0x000000053f057290 */ /* 0x000fce0008ffe43f */
[----:B------:R0:W-:Y:S02]  /*00f0*/  UTMACCTL.PF [UR6] ;  /* 0x00000000060079b9 */ /* 0x0001e40008040000 */
[----:B------:R0:W-:Y:S02]  /*0100*/  UTMACCTL.PF [UR4] ;  /* 0x00000000040079b9 */ /* 0x0001e40008040000 */
[----:B0-----:R-:W-:Y:S01]  /*0110*/  NOP ;  /* 0x0000000000007918 */ /* 0x001fe20000000000 */
.L_x_1:
[----:B------:R-:W-:Y:S05]  /*0120*/  BSYNC B0 ;  /* 0x0000000000007941 */ /* 0x000fea0003800000 */
.L_x_0:
[----:B------:R-:W0:Y:S02]  /*0130*/  SHFL.IDX PT, R6, R0, RZ, 0x1f ;  /* 0x00001fff00067589 */ /* 0x000e2400000e0000 */
[----:B0-----:R-:W-:-:S13]  /*0140*/  ISETP.NE.AND P0, PT, R6, RZ, PT ;  /* 0x000000ff0600720c */ /* 0x001fda0003f05270 */
[----:B------:R-:W-:Y:S05]  /*0150*/  @P0 BRA `(.L_x_2) ;  /* 0x0000000000500947 */ /* 0x000fea0003800000 */
[----:B------:R-:W0:Y:S01]  /*0160*/  S2UR UR8, SR_CgaCtaId ;  /* 0x00000000000879c3 */ /* 0x000e220000008800 */
[----:B------:R-:W-:Y:S01]  /*0170*/  UMOV UR4, 0x400 ;  /* 0x0000040000047882 */ /* 0x000fe20000000000 */
[----:B------:R-:W-:Y:S01]  /*0180*/  UMOV UR5, 0x1 ;  /* 0x0000000100057882 */ /* 0x000fe20000000000 */
[----:B------:R-:W-:Y:S01]  /*0190*/  UMOV UR6, 0x4 ;  /* 0x0000000400067882 */ /* 0x000fe20000000000 */
[----:B------:R-:W-:Y:S01]  /*01a0*/  ELECT P0, URZ, PT ;  /* 0x00000000003f782f */ /* 0x000fe20003800000 */
[----:B------:R-:W-:-:S04]  /*01b0*/  UIADD3 UR6, -UR6, 0x100000, URZ ;  /* 0x0010000006067890 */ /* 0x000fc8000fffe13f */
[----:B------:R-:W-:Y:S02]  /*01c0*/  USHF.L.U32 UR7, UR6, 0xb, URZ ;  /* 0x0000000b06077899 */ /* 0x000fe4000800063f */
[----:B------:R-:W-:Y:S02]  /*01d0*/  USHF.L.U32 UR6, UR6, 0x1, URZ ;  /* 0x0000000106067899 */ /* 0x000fe4000800063f */
[----:B0-----:R-:W-:Y:S02]  /*01e0*/  ULEA UR8, UR8, UR4, 0x18 ;  /* 0x0000000408087291 */ /* 0x001fe4000f8ec03f */
[----:B------:R-:W-:-:S04]  /*01f0*/  UIADD3 UR4, -UR5, 0x100000, URZ ;  /* 0x0010000005047890 */ /* 0x000fc8000fffe13f */
[----:B------:R-:W-:Y:S02]  /*0200*/  USHF.L.U32 UR5, UR4, 0xb, URZ ;  /* 0x0000000b04057899 */ /* 0x000fe4000800063f */
[----:B------:R-:W-:Y:S01]  /*0210*/  USHF.L.U32 UR4, UR4, 0x1, URZ ;  /* 0x0000000104047899 */ /* 0x000fe2000800063f */
[----:B------:R-:W0:Y:S11]  /*0220*/  FENCE.VIEW.ASYNC.S ;  /* 0x00000000000073c6 */ /* 0x000e360000000000 */
[----:B0-----:R0:W1:Y:S01]  /*0230*/  SYNCS.EXCH.64 URZ, [UR8], UR4 ;  /* 0x00000004083f75b2 */ /* 0x0010620008000100 */
[----:B------:R0:W2:Y:S01]  /*0240*/  SYNCS.EXCH.64 URZ, [UR8+0x18], UR6 ;  /* 0x00001806083f75b2 */ /* 0x0000a20008000100 */
[----:B------:R0:W3:Y:S01]  /*0250*/  SYNCS.EXCH.64 URZ, [UR8+0x8], UR4 ;  /* 0x00000804083f75b2 */ /* 0x0000e20008000100 */
[----:B------:R0:W4:Y:S01]  /*0260*/  SYNCS.EXCH.64 URZ, [UR8+0x20], UR6 ;  /* 0x00002006083f75b2 */ /* 0x0001220008000100 */
[----:B------:R0:W0:Y:S01]  /*0270*/  SYNCS.EXCH.64 URZ, [UR8+0x10], UR4 ;  /* 0x00001004083f75b2 */ /* 0x0000220008000100 */
[----:B------:R0:W0:Y:S01]  /*0280*/  SYNCS.EXCH.64 URZ, [UR8+0x28], UR6 ;  /* 0x00002806083f75b2 */ /* 0x0000220008000100 */
[----:B------:R-:W-:Y:S01]  /*0290*/  NOP ;  /* 0x0000000000007918 */ /* 0x000fe20000000000 */
.L_x_2:
[----:B------:R-:W-:Y:S01]  /*02a0*/  SHF.R.S32.HI R4, RZ, 0x1f, R3 ;  /* 0x0000001fff047819 */ /* 0x000fe20000011403 */
[----:B------:R-:W5:Y:S01]  /*02b0*/  SHFL.IDX PT, R0, R0, RZ, 0x1f ;  /* 0x00001fff00007589 */ /* 0x000f6200000e0000 */
[----:B0-----:R-:W0:Y:S01]  /*02c0*/  S2UR UR8, SR_CTAID.X ;  /* 0x00000000000879c3 */ /* 0x001e220000002500 */
[----:B------:R-:W-:Y:S02]  /*02d0*/  ELECT P0, URZ, PT ;  /* 0x00000000003f782f */ /* 0x000fe40003800000 */
[----:B------:R-:W-:Y:S01]  /*02e0*/  LEA.HI R4, R4, R3, RZ, 0x7 ;  /* 0x0000000304047211 */ /* 0x000fe200078f38ff */
[----:B------:R-:W-:Y:S01]  /*02f0*/  ULDC UR4, c[0x0][0x150] ;  /* 0x0000540000047ab9 */ /* 0x000fe20000000800 */
[----:B------:R-:W-:Y:S01]  /*0300*/  SHF.R.S32.HI R11, RZ, 0x1f, R6 ;  /* 0x0000001fff0b7819 */ /* 0x000fe20000011406 */
[----:B------:R-:W-:Y:S01]  /*0310*/  NOP ;  /* 0x0000000000007918 */ /* 0x000fe20000000000 */
[----:B------:R-:W-:Y:S01]  /*0320*/  LOP3.LUT R4, R4, 0xffffff80, RZ, 0xc0, !PT ;  /* 0xffffff8004047812 */ /* 0x000fe200078ec0ff */
[----:B------:R-:W-:Y:S01]  /*0330*/  IMAD.MOV.U32 R23, RZ, RZ, 0x1 ;  /* 0x00000001ff177424 */ /* 0x000fe200078e00ff */
[----:B------:R-:W-:Y:S01]  /*0340*/  LEA.HI R11, R11, R6, RZ, 0x2 ;  /* 0x000000060b0b7211 */ /* 0x000fe200078f10ff */
[----:B------:R-:W1:Y:S01]  /*0350*/  LDC R12, c[0x0][0x144] ;  /* 0x00005100ff0c7b82 */ /* 0x000e620000000800 */
[----:B------:R-:W-:Y:S01]  /*0360*/  NOP ;  /* 0x0000000000007918 */ /* 0x000fe20000000000 */
[----:B------:R-:W-:Y:S01]  /*0370*/  IMAD.IADD R8, R3, 0x1, -R4 ;  /* 0x0000000103087824 */ /* 0x000fe200078e0a04 */
[----:B------:R-:W-:Y:S01]  /*0380*/  LOP3.LUT R11, R11, 0x3ffffffc, RZ, 0xc0, !PT ;  /* 0x3ffffffc0b0b7812 */ /* 0x000fe200078ec0ff */
[----:B------:R-:W2:Y:S01]  /*0390*/  S2R R4, SR_CTAID.Y ;  /* 0x0000000000047919 */ /* 0x000ea20000002600 */
[----:B------:R-:W-:-:S02]  /*03a0*/  ISETP.NE.AND P3, PT, R5, RZ, PT ;  /* 0x000000ff0500720c */ /* 0x000fc40003f65270 */
[----:B------:R-:W-:Y:S01]  /*03b0*/  SHF.R.S32.HI R9, RZ, 0x1f, R8 ;  /* 0x0000001fff097819 */ /* 0x000fe20000011408 */
[----:B------:R-:W-:Y:S01]  /*03c0*/  IMAD.IADD R6, R6, 0x1, -R11 ;  /* 0x0000000106067824 */ /* 0x000fe200078e0a0b */
[----:B------:R-:W3:Y:S01]  /*03d0*/  LDC R14, c[0x0][0x140] ;  /* 0x00005000ff0e7b82 */ /* 0x000ee20000000800 */
[----:B------:R-:W-:Y:S02]  /*03e0*/  SHF.R.S32.HI R11, RZ, 0x1f, R2 ;  /* 0x0000001fff0b7819 */ /* 0x000fe40000011402 */
[----:B------:R-:W-:Y:S02]  /*03f0*/  LEA.HI R9, R9, R8, RZ, 0x3 ;  /* 0x0000000809097211 */ /* 0x000fe400078f18ff */
[----:B-----5:R-:W-:Y:S02]  /*0400*/  ISETP.NE.OR P0, PT, R0, RZ, !P0 ;  /* 0x000000ff0000720c */ /* 0x020fe40004705670 */
[--C-:B------:R-:W-:Y:S02]  /*0410*/  SHF.R.S32.HI R0, RZ, 0x3, R9.reuse ;  /* 0x00000003ff007819 */ /* 0x100fe40000011409 */
[----:B------:R-:W-:-:S02]  /*0420*/  SHF.R.S32.HI R9, RZ, 0x1f, R9 ;  /* 0x0000001fff097819 */ /* 0x000fc40000011409 */
[----:B0-----:R-:W-:Y:S02]  /*0430*/  I2FP.F32.U32 R10, UR8 ;  /* 0x00000008000a7c45 */ /* 0x001fe40008201000 */
[----:B------:R-:W-:Y:S02]  /*0440*/  LEA.HI R9, R9, R0, RZ, 0x2 ;  /* 0x0000000009097211 */ /* 0x000fe400078f10ff */
[----:B------:R-:W-:Y:S01]  /*0450*/  LEA.HI R11, R11, R2, RZ, 0x2 ;  /* 0x000000020b0b7211 */ /* 0x000fe200078f10ff */
[----:B------:R-:W-:Y:S01]  /*0460*/  FMUL R10, R10, UR4 ;  /* 0x000000040a0a7c20 */ /* 0x000fe20008400000 */
[----:B------:R-:W-:Y:S01]  /*0470*/  LOP3.LUT R9, R9, 0xfffffffc, RZ, 0xc0, !PT ;  /* 0xfffffffc09097812 */ /* 0x000fe200078ec0ff */
[----:B------:R-:W-:Y:S01]  /*0480*/  VOTEU.ALL UP0, P0 ;  /* 0x00000000003f7886 */ /* 0x000fe20000000000 */
[----:B------:R-:W-:Y:S01]  /*0490*/  ULDC UR4, c[0x0][0x154] ;  /* 0x0000550000047ab9 */ /* 0x000fe20000000800 */
[----:B------:R-:W-:Y:S01]  /*04a0*/  LOP3.LUT R11, R11, 0xfffffffc, RZ, 0xc0, !PT ;  /* 0xfffffffc0b0b7812 */ /* 0x000fe200078ec0ff */
[----:B------:R-:W-:Y:S01]  /*04b0*/  VOTEU.ALL UP1, P0 ;  /* 0x00000000003f7886 */ /* 0x000fe20000020000 */
[----:B------:R-:W0:Y:S01]  /*04c0*/  F2I.U32.TRUNC.NTZ R10, R10 ;  /* 0x0000000a000a7305 */ /* 0x000e22000020f000 */
[----:B------:R-:W-:Y:S01]  /*04d0*/  IMAD.IADD R9, R0, 0x1, -R9 ;  /* 0x0000000100097824 */ /* 0x000fe200078e0a09 */
[----:B------:R-:W5:Y:S01]  /*04e0*/  @!UP0 S2UR UR7, SR_CgaCtaId ;  /* 0x00000000000789c3 */ /* 0x000f620000008800 */
[----:B------:R-:W-:Y:S01]  /*04f0*/  IMAD.IADD R2, R2, 0x1, -R11 ;  /* 0x0000000102027824 */ /* 0x000fe200078e0a0b */
[----:B------:R-:W-:Y:S01]  /*0500*/  @!UP0 UMOV UR6, 0x400 ;  /* 0x0000040000068882 */ /* 0x000fe20000000000 */
[----:B------:R-:W-:Y:S01]  /*0510*/  IMAD R22, R6, 0x4, R9 ;  /* 0x0000000406167824 */ /* 0x000fe200078e0209 */
[----:B--2---:R-:W-:-:S02]  /*0520*/  I2FP.F32.U32 R6, R4 ;  /* 0x0000000400067245 */ /* 0x004fc40000201000 */
[----:B------:R-:W-:Y:S02]  /*0530*/  ISETP.NE.AND P1, PT, R2, 0x3, PT ;  /* 0x000000030200780c */ /* 0x000fe40003f25270 */
[----:B------:R-:W-:Y:S01]  /*0540*/  LEA.HI R0, R22, R22, RZ, 0x1 ;  /* 0x0000001616007211 */ /* 0x000fe200078f08ff */
[----:B------:R-:W2:Y:S01]  /*0550*/  LDC R9, c[0x0][0x148] ;  /* 0x00005200ff097b82 */ /* 0x000ea20000000800 */
[----:B---3--:R-:W-:Y:S02]  /*0560*/  ISETP.EQ.U32.AND P2, PT, R14, 0x1, PT ;  /* 0x000000010e00780c */ /* 0x008fe40003f42070 */
[----:B------:R-:W-:Y:S01]  /*0570*/  LOP3.LUT R13, R0, 0xfffffffe, RZ, 0xc0, !PT ;  /* 0xfffffffe000d7812 */ /* 0x000fe200078ec0ff */
[----:B0-----:R-:W-:Y:S02]  /*0580*/  IMAD.MOV R15, RZ, RZ, -R10 ;  /* 0x000000ffff0f7224 */ /* 0x001fe400078e0a0a */
[----:B------:R-:W-:Y:S01]  /*0590*/  FMUL R0, R6, UR4 ;  /* 0x0000000406007c20 */ /* 0x000fe20008400000 */
[----:B------:R-:W-:Y:S01]  /*05a0*/  UMOV UR4, 0x20 ;  /* 0x0000002000047882 */ /* 0x000fe20000000000 */
[----:B------:R-:W-:Y:S01]  /*05b0*/  ISETP.EQ.OR P1, PT, R2, RZ, !P1 ;  /* 0x000000ff0200720c */ /* 0x000fe20004f22670 */
[----:B-1----:R-:W-:Y:S01]  /*05c0*/  IMAD R6, R12, R15, UR8 ;  /* 0x000000080c067e24 */ /* 0x002fe2000f8e020f */
[----:B------:R-:W-:-:S04]  /*05d0*/  @!UP0 UIADD3 UR4, -UR4, 0x100000, URZ ;  /* 0x0010000004048890 */ /* 0x000fc8000fffe13f */
[----:B------:R-:W-:Y:S02]  /*05e0*/  @!UP0 USHF.L.U32 UR5, UR4, 0xb, URZ ;  /* 0x0000000b04058899 */ /* 0x000fe4000800063f */
[----:B------:R-:W-:Y:S01]  /*05f0*/  @!UP0 USHF.L.U32 UR4, UR4, 0x1, URZ ;  /* 0x0000000104048899 */ /* 0x000fe2000800063f */
[----:B------:R-:W-:Y:S01]  /*0600*/  IMAD.IADD R13, R22, 0x1, -R13 ;  /* 0x00000001160d7824 */ /* 0x000fe200078e0a0d */
[----:B------:R-:W0:Y:S01]  /*0610*/  F2I.U32.TRUNC.NTZ R0, R0 ;  /* 0x0000000000007305 */ /* 0x000e22000020f000 */
[----:B------:R-:W-:-:S03]  /*0620*/  ISETP.EQ.AND P1, PT, R5, RZ, P1 ;  /* 0x000000ff0500720c */ /* 0x000fc60000f22270 */
[----:B------:R-:W-:Y:S01]  /*0630*/  ISETP.NE.AND P4, PT, R13, R6, PT ;  /* 0x000000060d00720c */ /* 0x000fe20003f85270 */
[----:B------:R-:W-:Y:S01]  /*0640*/  IMAD.SHL.U32 R13, R22, 0x4, RZ ;  /* 0x00000004160d7824 */ /* 0x000fe200078e00ff */
[----:B-----5:R-:W-:Y:S01]  /*0650*/  @!UP0 ULEA UR6, UR7, UR6, 0x18 ;  /* 0x0000000607068291 */ /* 0x020fe2000f8ec03f */
[----:B------:R-:W-:Y:S01]  /*0660*/  SEL R16, RZ, 0x1, !P1 ;  /* 0x00000001ff107807 */ /* 0x000fe20004800000 */
[----:B------:R-:W-:Y:S01]  /*0670*/  VOTEU.ALL UP0, P0 ;  /* 0x00000000003f7886 */ /* 0x000fe20000000000 */
[----:B------:R-:W-:Y:S01]  /*0680*/  LOP3.LUT P0, RZ, R8, 0x7, RZ, 0xc0, !PT ;  /* 0x0000000708ff7812 */ /* 0x000fe2000780c0ff */
[----:B------:R-:W-:Y:S01]  /*0690*/  VIADD R8, R5, 0xffffffff ;  /* 0xffffffff05087836 */ /* 0x000fe20000000000 */
[----:B------:R-:W-:Y:S01]  /*06a0*/  LOP3.LUT R22, R22, 0xc, R13, 0x78, !PT ;  /* 0x0000000c16167812 */ /* 0x000fe200078e780d */
[----:B0-----:R-:W-:-:S03]  /*06b0*/  IMAD.MOV R24, RZ, RZ, -R0 ;  /* 0x000000ffff187224 */ /* 0x001fc600078e0a00 */
[C---:B------:R-:W-:Y:S02]  /*06c0*/  ISETP.LT.U32.AND P0, PT, R22.reuse, 0x2, !P0 ;  /* 0x000000021600780c */ /* 0x040fe40004701070 */
[----:B------:R-:W-:Y:S01]  /*06d0*/  @P4 LEA.HI R0, R22, R22, RZ, 0x1 ;  /* 0x0000001616004211 */ /* 0x000fe200078f08ff */
[----:B--2---:R-:W-:Y:S01]  /*06e0*/  IMAD R11, R9, R24, R4 ;  /* 0x00000018090b7224 */ /* 0x004fe200078e0204 */
[----:B------:R-:W0:Y:S02]  /*06f0*/  FENCE.VIEW.ASYNC.S ;  /* 0x00000000000073c6 */ /* 0x000e240000000000 */
[----:B0-----:R0:W1:Y:S01]  /*0700*/  @!UP0 SYNCS.EXCH.64 URZ, [UR6+0x40], UR4 ;  /* 0x00004004063f85b2 */ /* 0x0010620008000100 */
[----:B------:R-:W-:Y:S02]  /*0710*/  ISETP.GE.U32.AND P6, PT, R8, 0x2, PT ;  /* 0x000000020800780c */ /* 0x000fe40003fc6070 */
[----:B------:R-:W-:Y:S02]  /*0720*/  @P4 SHF.R.S32.HI R0, RZ, 0x1, R0 ;  /* 0x00000001ff004819 */ /* 0x000fe40000011400 */
[----:B------:R-:W-:-:S02]  /*0730*/  SEL R16, R16, 0x2, P6 ;  /* 0x0000000210107807 */ /* 0x000fc40003000000 */
[----:B------:R-:W-:Y:S02]  /*0740*/  @P4 ISETP.NE.AND P5, PT, R0, R11, PT ;  /* 0x0000000b0000420c */ /* 0x000fe40003fa5270 */
[----:B------:R-:W-:Y:S02]  /*0750*/  SEL R0, RZ, 0x1, !P0 ;  /* 0x00000001ff007807 */ /* 0x000fe40004000000 */
[----:B------:R-:W-:-:S04]  /*0760*/  @P4 SEL R23, RZ, 0x1, P5 ;  /* 0x00000001ff174807 */ /* 0x000fc80002800000 */
[----:B------:R-:W-:Y:S01]  /*0770*/  LOP3.LUT R23, R23, R0, RZ, 0xc0, !PT ;  /* 0x0000000017177212 */ /* 0x000fe200078ec0ff */
[----:B------:R0:W2:Y:S01]  /*0780*/  @!UP1 SYNCS.EXCH.64 URZ, [UR6+0x48], UR4 ;  /* 0x00004804063f95b2 */ /* 0x0000a20008000100 */
[----:B------:R-:W-:Y:S01]  /*0790*/  LOP3.LUT R0, R3, 0x7f, RZ, 0xc0, !PT ;  /* 0x0000007f03007812 */ /* 0x000fe200078ec0ff */
[----:B------:R-:W-:Y:S01]  /*07a0*/  NOP ;  /* 0x0000000000007918 */ /* 0x000fe20000000000 */
[----:B------:R-:W-:Y:S05]  /*07b0*/  @!P2 BRA `(.L_x_3) ;  /* 0x000000000008a947 */ /* 0x000fea0003800000 */
[----:B-12-4-:R-:W-:Y:S01]  /*07c0*/  UCGABAR_ARV ;  /* 0x00000000000079c7 */ /* 0x016fe20008000000 */
[----:B------:R-:W-:Y:S05]  /*07d0*/  BRA `(.L_x_4) ;  /* 0x0000000000047947 */ /* 0x000fea0003800000 */
.L_x_3:
[----:B-12-4-:R-:W-:Y:S01]  /*07e0*/  NOP ;  /* 0x0000000000007918 */ /* 0x016fe20000000000 */
.L_x_4:
[----:B------:R-:W1:Y:S01]  /*07f0*/  LDC R17, c[0x0][0x65c] ;  /* 0x00019700ff117b82 */ /* 0x000e620000000800 */
[----:B------:R-:W-:Y:S02]  /*0800*/  IMAD.U32 R10, RZ, RZ, UR8 ;  /* 0x00000008ff0a7e24 */ /* 0x000fe4000f8e00ff */
[----:B------:R-:W-:Y:S01]  /*0810*/  IMAD.MOV.U32 R11, RZ, RZ, RZ ;  /* 0x000000ffff0b7224 */ /* 0x000fe200078e00ff */
[----:B-1----:R-:W-:-:S04]  /*0820*/  ISETP.NE.AND P1, PT, R17, 0x1, PT ;  /* 0x000000011100780c */ /* 0x002fc80003f25270 */
[----:B------:R-:W-:-:S09]  /*0830*/  P2R R5, PR, RZ, 0x2 ;  /* 0x00000002ff057803 */ /* 0x000fd20000000000 */
[----:B------:R-:W1:Y:S01]  /*0840*/  @P1 LDC R19, c[0x0][0x10] ;  /* 0x00000400ff131b82 */ /* 0x000e620000000800 */
[----:B------:R-:W-:Y:S02]  /*0850*/  @P1 IMAD.MOV.U32 R5, RZ, RZ, RZ ;  /* 0x000000ffff051224 */ /* 0x000fe400078e00ff */
[----:B------:R-:W-:-:S05]  /*0860*/  @P1 IMAD.MOV.U32 R15, RZ, RZ, RZ ;  /* 0x000000ffff0f1224 */ /* 0x000fca00078e00ff */
[----:B------:R-:W2:Y:S01]  /*0870*/  @!P1 LDC R13, c[0x0][0xc] ;  /* 0x00000300ff0d9b82 */ /* 0x000ea20000000800 */
[----:B0-----:R-:W-:Y:S01]  /*0880*/  ULDC UR4, c[0x0][0xc] ;  /* 0x0000030000047ab9 */ /* 0x001fe20000000800 */
[----:B------:R-:W-:Y:S01]  /*0890*/  ULDC UR5, c[0x0][0x10] ;  /* 0x0000040000057ab9 */ /* 0x000fe20000000800 */
[----:B------:R-:W-:Y:S01]  /*08a0*/  ULDC UR6, c[0x0][0x14] ;  /* 0x0000050000067ab9 */ /* 0x000fe20000000800 */
[----:B------:R-:W-:-:S04]  /*08b0*/  UIMAD.WIDE.U32 UR4, UR4, UR5, URZ ;  /* 0x00000005040472a5 */ /* 0x000fc8000f8e003f */
[----:B------:R-:W-:Y:S02]  /*08c0*/  UIMAD.WIDE.U32 UR38, UR4, UR6, URZ ;  /* 0x00000006042672a5 */ /* 0x000fe4000f8e003f */
[----:B------:R-:W-:-:S04]  /*08d0*/  UIMAD UR37, UR5, UR6, URZ ;  /* 0x00000006052572a4 */ /* 0x000fc8000f8e023f */
[----:B------:R-:W-:Y:S01]  /*08e0*/  UIADD3 UR37, UR39, UR37, URZ ;  /* 0x0000002527257290 */ /* 0x000fe2000fffe03f */
[----:B-1----:R-:W-:-:S04]  /*08f0*/  @P1 IMAD.WIDE.U32 R18, R19, UR8, R4 ;  /* 0x0000000813121c25 */ /* 0x002fc8000f8e0004 */
[----:B------:R-:W-:Y:S02]  /*0900*/  @P1 IMAD.IADD R19, R19, 0x1, R15 ;  /* 0x0000000113131824 */ /* 0x000fe400078e020f */
[----:B--2---:R-:W-:-:S04]  /*0910*/  @!P1 IMAD.WIDE.U32 R10, R4, R13, R10 ;  /* 0x0000000d040a9225 */ /* 0x004fc800078e000a */
[----:B------:R-:W-:Y:S02]  /*0920*/  @!P1 IMAD.MOV.U32 R18, RZ, RZ, R10 ;  /* 0x000000ffff129224 */ /* 0x000fe400078e000a */
[----:B------:R-:W-:Y:S01]  /*0930*/  @!P1 IMAD.MOV.U32 R19, RZ, RZ, R11 ;  /* 0x000000ffff139224 */ /* 0x000fe200078e000b */
[----:B------:R-:W-:Y:S06]  /*0940*/  @!P2 BRA `(.L_x_5) ;  /* 0x00000000000ca947 */ /* 0x000fec0003800000 */
[----:B------:R-:W-:Y:S01]  /*0950*/  UCGABAR_WAIT ;  /* 0x0000000000007dc7 */ /* 0x000fe20008000000 */
[----:B------:R-:W-:Y:S01]  /*0960*/  CCTL.IVALL ;  /* 0x00000000ff00798f */ /* 0x000fe20002000000 */
[----:B------:R-:W-:Y:S05]  /*0970*/  BRA `(.L_x_6) ;  /* 0x0000000000047947 */ /* 0x000fea0003800000 */
.L_x_5:
[----:B------:R-:W-:Y:S06]  /*0980*/  BAR.SYNC.DEFER_BLOCKING 0x0 ;  /* 0x0000000000007b1d */ /* 0x000fec0000010000 */
.L_x_6:
[----:B------:R-:W-:Y:S05]  /*0990*/  @!P3 BRA `(.L_x_7) ;  /* 0x0000002c00dcb947 */ /* 0x000fea0003800000 */
[----:B------:R-:W-:-:S13]  /*09a0*/  ISETP.GT.U32.AND P0, PT, R8, 0x1, PT ;  /* 0x000000010800780c */ /* 0x000fda0003f04070 */
[----:B------:R-:W-:Y:S05]  /*09b0*/  @P0 EXIT ;  /* 0x000000000000094d */ /* 0x000fea0003800000 */
[----:B------:R-:W-:Y:S01]  /*09c0*/  ULDC.64 UR4, c[0x0][0x650] ;  /* 0x0001940000047ab9 */ /* 0x000fe20000000a00 */
[----:B------:R-:W-:Y:S01]  /*09d0*/  PRMT R2, RZ, 0x7610, R2 ;  /* 0x00007610ff027816 */ /* 0x000fe20000000002 */
[----:B------:R-:W-:Y:S01]  /*09e0*/  IMAD.MOV.U32 R41, RZ, RZ, -0x1 ;  /* 0xffffffffff297424 */ /* 0x000fe200078e00ff */
[----:B------:R-:W-:Y:S01]  /*09f0*/  ISETP.GE.U32.AND P0, PT, R18, UR4, PT ;  /* 0x0000000412007c0c */ /* 0x000fe2000bf06070 */
[----:B------:R-:W-:Y:S02]  /*0a00*/  IMAD.MOV.U32 R42, RZ, RZ, -0x1 ;  /* 0xffffffffff2a7424 */ /* 0x000fe400078e00ff */
[----:B------:R-:W-:Y:S01]  /*0a10*/  IMAD.MOV.U32 R31, RZ, RZ, -0x1 ;  /* 0xffffffffff1f7424 */ /* 0x000fe200078e00ff */
[----:B------:R-:W-:-:S13]  /*0a20*/  ISETP.GE.U32.AND.EX P0, PT, R19, UR5, PT, P0 ;  /* 0x0000000513007c0c */ /* 0x000fda000bf06100 */
[----:B------:R-:W-:Y:S05]  /*0a30*/  @P0 BRA `(.L_x_8) ;  /* 0x0000000400280947 */ /* 0x000fea0003800000 */
[----:B------:R-:W0:Y:S01]  /*0a40*/  LDC.64 R26, c[0x0][0x628] ;  /* 0x00018a00ff1a7b82 */ /* 0x000e220000000a00 */
[----:B------:R-:W-:Y:S02]  /*0a50*/  IMAD.MOV.U32 R10, RZ, RZ, R18 ;  /* 0x000000ffff0a7224 */ /* 0x000fe400078e0012 */
[----:B------:R-:W-:-:S05]  /*0a60*/  IMAD.MOV.U32 R11, RZ, RZ, R19 ;  /* 0x000000ffff0b7224 */ /* 0x000fca00078e0013 */
[----:B------:R-:W1:Y:S08]  /*0a70*/  LDC R2, c[0x0][0x630] ;  /* 0x00018c00ff027b82 */ /* 0x000e700000000800 */
[----:B------:R-:W2:Y:S01]  /*0a80*/  LDC.64 R28, c[0x0][0x620] ;  /* 0x00018800ff1c7b82 */ /* 0x000ea20000000a00 */
[----:B0-----:R-:W-:-:S04]  /*0a90*/  ISETP.NE.U32.AND P0, PT, R26, RZ, PT ;  /* 0x000000ff1a00720c */ /* 0x001fc80003f05070 */
[----:B------:R-:W-:-:S13]  /*0aa0*/  ISETP.NE.AND.EX P0, PT, R27, RZ, PT, P0 ;  /* 0x000000ff1b00720c */ /* 0x000fda0003f05300 */
[----:B-12---:R-:W-:Y:S05]  /*0ab0*/  @!P0 BRA `(.L_x_9) ;  /* 0x0000000000288947 */ /* 0x006fea0003800000 */
[----:B------:R-:W0:Y:S02]  /*0ac0*/  LDC R15, c[0x0][0x634] ;  /* 0x00018d00ff0f7b82 */ /* 0x000e240000000800 */
[----:B0-----:R-:W-:-:S05]  /*0ad0*/  IADD3 R15, P0, R18, R15, RZ ;  /* 0x0000000f120f7210 */ /* 0x001fca0007f1e0ff */
[----:B------:R-:W-:-:S04]  /*0ae0*/  IMAD.X R21, RZ, RZ, R19, P0 ;  /* 0x000000ffff157224 */ /* 0x000fc800000e0613 */
[----:B------:R-:W-:-:S04]  /*0af0*/  IMAD.WIDE.U32 R10, R21, R26, RZ ;  /* 0x0000001a150a7225 */ /* 0x000fc800078e00ff */
[----:B------:R-:W-:-:S04]  /*0b00*/  IMAD.WIDE.U32 R12, P0, R15, R27, R10 ;  /* 0x0000001b0f0c7225 */ /* 0x000fc8000780000a */
[----:B------:R-:W-:-:S04]  /*0b10*/  IMAD.WIDE.U32 R10, R15, R26, RZ ;  /* 0x0000001a0f0a7225 */ /* 0x000fc800078e00ff */
[----:B------:R-:W-:Y:S01]  /*0b20*/  IMAD.X R15, RZ, RZ, RZ, P0 ;  /* 0x000000ffff0f7224 */ /* 0x000fe200000e06ff */
[----:B------:R-:W-:Y:S01]  /*0b30*/  IADD3 RZ, P0, R11, R12, RZ ;  /* 0x0000000c0bff7210 */ /* 0x000fe20007f1e0ff */
[----:B------:R-:W-:-:S04]  /*0b40*/  IMAD.MOV.U32 R14, RZ, RZ, R13 ;  /* 0x000000ffff0e7224 */ /* 0x000fc800078e000d */
[----:B------:R-:W-:-:S08]  /*0b50*/  IMAD.WIDE.U32.X R10, R21, R27, R14, P0 ;  /* 0x0000001b150a7225 */ /* 0x000fd000000e040e */
.L_x_9:
[----:B------:R-:W0:Y:S01]  /*0b60*/  LDC.64 R20, c[0x0][0x640] ;  /* 0x00019000ff147b82 */ /* 0x000e220000000a00 */
[--C-:B------:R-:W-:Y:S01]  /*0b70*/  SHF.R.U64 R31, R10, R2, R11.reuse ;  /* 0x000000020a1f7219 */ /* 0x100fe2000000120b */
[----:B------:R-:W-:Y:S01]  /*0b80*/  IMAD R33, R9, R24, R4 ;  /* 0x0000001809217224 */ /* 0x000fe200078e0204 */
[----:B------:R-:W-:Y:S01]  /*0b90*/  SHF.R.U32.HI R2, RZ, R2, R11 ;  /* 0x00000002ff027219 */ /* 0x000fe2000001160b */
[----:B------:R-:W-:Y:S01]  /*0ba0*/  IMAD.MOV.U32 R27, RZ, RZ, 0x1 ;  /* 0x00000001ff1b7424 */ /* 0x000fe200078e00ff */
[----:B------:R-:W-:-:S03]  /*0bb0*/  IADD3 R5, P0, RZ, -R31, RZ ;  /* 0x8000001fff057210 */ /* 0x000fc60007f1e0ff */
[----:B------:R-:W1:Y:S02]  /*0bc0*/  LDC R8, c[0x0][0x618] ;  /* 0x00018600ff087b82 */ /* 0x000e640000000800 */
[----:B------:R-:W-:-:S04]  /*0bd0*/  IMAD.X R11, RZ, RZ, ~R2, P0 ;  /* 0x000000ffff0b7224 */ /* 0x000fc800000e0e02 */
[-C--:B------:R-:W-:Y:S02]  /*0be0*/  IMAD R2, R11, R28.reuse, RZ ;  /* 0x0000001c0b027224 */ /* 0x080fe400078e02ff */
[----:B------:R-:W2:Y:S01]  /*0bf0*/  LDC R13, c[0x0][0x608] ;  /* 0x00018200ff0d7b82 */ /* 0x000ea20000000800 */
[----:B------:R-:W-:-:S04]  /*0c00*/  IMAD.WIDE.U32 R10, R5, R28, R18 ;  /* 0x0000001c050a7225 */ /* 0x000fc800078e0012 */
[----:B------:R-:W-:-:S03]  /*0c10*/  IMAD R5, R5, R29, R2 ;  /* 0x0000001d05057224 */ /* 0x000fc600078e0202 */
[----:B------:R-:W3:Y:S01]  /*0c20*/  LDC R14, c[0x0][0x658] ;  /* 0x00019600ff0e7b82 */ /* 0x000ee20000000800 */
[----:B0-----:R-:W-:Y:S01]  /*0c30*/  ISETP.NE.U32.AND P0, PT, R20, RZ, PT ;  /* 0x000000ff1400720c */ /* 0x001fe20003f05070 */
[----:B------:R-:W-:Y:S02]  /*0c40*/  IMAD.IADD R5, R11, 0x1, R5 ;  /* 0x000000010b057824 */ /* 0x000fe400078e0205 */
[----:B------:R-:W-:Y:S01]  /*0c50*/  IMAD.MOV.U32 R11, RZ, RZ, -0x1 ;  /* 0xffffffffff0b7424 */ /* 0x000fe200078e00ff */
[----:B------:R-:W-:-:S03]  /*0c60*/  ISETP.NE.AND.EX P0, PT, R21, RZ, PT, P0 ;  /* 0x000000ff1500720c */ /* 0x000fc60003f05300 */
[----:B------:R-:W0:Y:S01]  /*0c70*/  LDC R41, c[0x0][0x600] ;  /* 0x00018000ff297b82 */ /* 0x000e220000000800 */
[-CC-:B-1----:R-:W-:Y:S02]  /*0c80*/  SHF.R.U64 R15, R10, R8.reuse, R5.reuse ;  /* 0x000000080a0f7219 */ /* 0x182fe40000001205 */
[----:B------:R-:W-:-:S05]  /*0c90*/  SHF.R.U32.HI R2, RZ, R8, R5 ;  /* 0x00000008ff027219 */ /* 0x000fca0000011605 */
[----:B------:R-:W1:Y:S01]  /*0ca0*/  LDC R25, c[0x0][0x648] ;  /* 0x00019200ff197b82 */ /* 0x000e620000000800 */
[-CC-:B--2---:R-:W-:Y:S02]  /*0cb0*/  SHF.R.U64 R29, R15, R13.reuse, R2.reuse ;  /* 0x0000000d0f1d7219 */ /* 0x184fe40000001202 */
[----:B------:R-:W-:-:S05]  /*0cc0*/  SHF.R.U32.HI R5, RZ, R13, R2 ;  /* 0x0000000dff057219 */ /* 0x000fca0000011602 */
[----:B------:R-:W2:Y:S01]  /*0cd0*/  LDC R26, c[0x0][0x638] ;  /* 0x00018e00ff1a7b82 */ /* 0x000ea20000000800 */
[-CC-:B---3--:R-:W-:Y:S02]  /*0ce0*/  SHF.R.U64 R24, R29, R14.reuse, R5.reuse ;  /* 0x0000000e1d187219 */ /* 0x188fe40000001205 */
[-C--:B------:R-:W-:Y:S02]  /*0cf0*/  SHF.L.U32 R2, R11, R14.reuse, RZ ;  /* 0x0000000e0b027219 */ /* 0x080fe400000006ff */
[----:B------:R-:W-:Y:S01]  /*0d00*/  SHF.R.U32.HI R5, RZ, R14, R5 ;  /* 0x0000000eff057219 */ /* 0x000fe20000011605 */
[----:B------:R-:W-:Y:S01]  /*0d10*/  IMAD.MOV.U32 R4, RZ, RZ, R24 ;  /* 0x000000ffff047224 */ /* 0x000fe200078e0018 */
[----:B------:R-:W-:Y:S01]  /*0d20*/  LOP3.LUT R12, RZ, R2, RZ, 0x33, !PT ;  /* 0x00000002ff0c7212 */ /* 0x000fe200078e33ff */
[----:B------:R-:W3:Y:S01]  /*0d30*/  LDC R28, c[0x0][0x610] ;  /* 0x00018400ff1c7b82 */ /* 0x000ee20000000800 */
[----:B------:R-:W-:Y:S05]  /*0d40*/  @!P0 BRA `(.L_x_10) ;  /* 0x0000000000288947 */ /* 0x000fea0003800000 */
[----:B------:R-:W4:Y:S02]  /*0d50*/  LDC R11, c[0x0][0x64c] ;  /* 0x00019300ff0b7b82 */ /* 0x000f240000000800 */
[----:B----4-:R-:W-:-:S05]  /*0d60*/  IADD3 R11, P0, R24, R11, RZ ;  /* 0x0000000b180b7210 */ /* 0x010fca0007f1e0ff */
        /* <DEDUP_REMOVED lines=8> */
.L_x_10:
[----:B-1----:R-:W-:Y:S01]  /*0df0*/  SHF.R.U64 R4, R4, R25, R5 ;  /* 0x0000001904047219 */ /* 0x002fe20000001205 */
[----:B0-----:R-:W-:Y:S01]  /*0e00*/  VIADD R8, R41, 0xffffffff ;  /* 0xffffffff29087836 */ /* 0x001fe20000000000 */
[----:B------:R-:W-:Y:S02]  /*0e10*/  SHF.L.U32 R2, R27, R14, RZ ;  /* 0x0000000e1b027219 */ /* 0x000fe400000006ff */
[----:B------:R-:W-:Y:S01]  /*0e20*/  LOP3.LUT R5, R29, R12, RZ, 0xc0, !PT ;  /* 0x0000000c1d057212 */ /* 0x000fe200078ec0ff */
[----:B------:R-:W-:Y:S01]  /*0e30*/  IMAD.MOV R9, RZ, RZ, -R4 ;  /* 0x000000ffff097224 */ /* 0x000fe200078e0a04 */
[----:B------:R-:W-:Y:S02]  /*0e40*/  SEL R6, R6, R33, !P1 ;  /* 0x0000002106067207 */ /* 0x000fe40004800000 */
[----:B------:R-:W-:Y:S01]  /*0e50*/  LOP3.LUT R8, R15, R8, RZ, 0xc0, !PT ;  /* 0x000000080f087212 */ /* 0x000fe200078ec0ff */
[----:B------:R-:W-:Y:S02]  /*0e60*/  IMAD R5, R2, R4, R5 ;  /* 0x0000000402057224 */ /* 0x000fe400078e0205 */
[----:B--2---:R-:W-:-:S02]  /*0e70*/  IMAD R2, R9, R26, R24 ;  /* 0x0000001a09027224 */ /* 0x004fc400078e0218 */
[----:B---3--:R-:W-:Y:S02]  /*0e80*/  IMAD R6, R5, R28, R6 ;  /* 0x0000001c05067224 */ /* 0x008fe400078e0206 */
[----:B------:R-:W-:Y:S02]  /*0e90*/  IMAD R41, R2, R41, R8 ;  /* 0x0000002902297224 */ /* 0x000fe400078e0208 */
[----:B------:R-:W-:-:S03]  /*0ea0*/  IMAD.MOV.U32 R4, RZ, RZ, 0x1 ;  /* 0x00000001ff047424 */ /* 0x000fc600078e00ff */
[----:B------:R-:W-:Y:S02]  /*0eb0*/  SEL R42, R41, R6, !P1 ;  /* 0x00000006292a7207 */ /* 0x000fe40004800000 */
[----:B------:R-:W-:Y:S02]  /*0ec0*/  PRMT R2, R4, 0x7610, R2 ;  /* 0x0000761004027816 */ /* 0x000fe40000000002 */
[----:B------:R-:W-:-:S07]  /*0ed0*/  SEL R41, R6, R41, !P1 ;  /* 0x0000002906297207 */ /* 0x000fce0004800000 */
.L_x_8:
[----:B------:R-:W-:-:S08]  /*0ee0*/  NOP ;  /* 0x0000000000007918 */ /* 0x000fd00000000000 */
[----:B------:R-:W0:Y:S02]  /*0ef0*/  USETMAXREG.TRY_ALLOC.CTAPOOL UP0, 0xe8 ;  /* 0x000000e8000079c8 */ /* 0x000e240008000600 */
[----:B0-----:R-:W-:-:S13]  /*0f00*/  PLOP3.LUT P0, PT, PT, PT, UP0, 0x80, 0x0 ;  /* 0x000000000000781c */ /* 0x001fda0003f0f008 */
[----:B------:R-:W-:Y:S05]  /*0f10*/  @!P0 BRA `(.L_x_8) ;  /* 0xfffffffc00f08947 */ /* 0x000fea000383ffff */
[----:B------:R-:W-:Y:S01]  /*0f20*/  ULDC.64 UR4, c[0x0][0x598] ;  /* 0x0001660000047ab9 */ /* 0x000fe20000000a00 */
[----:B------:R-:W-:Y:S01]  /*0f30*/  ULDC.64 UR40, c[0x0][0x208] ;  /* 0x0000820000287ab9 */ /* 0x000fe20000000a00 */
[----:B------:R-:W-:-:S04]  /*0f40*/  ISETP.NE.U32.AND P0, PT, RZ, UR4, PT ;  /* 0x00000004ff007c0c */ /* 0x000fc8000bf05070 */
[----:B------:R-:W-:-:S13]  /*0f50*/  ISETP.NE.AND.EX P0, PT, RZ, UR5, PT, P0 ;  /* 0x00000005ff007c0c */ /* 0x000fda000bf05300 */
[----:B------:R-:W-:Y:S05]  /*0f60*/  @!P0 BRA `(.L_x_11) ;  /* 0x00000000001c8947 */ /* 0x000fea0003800000 */
[----:B------:R-:W0:Y:S02]  /*0f70*/  LDC.64 R4, c[0x0][0x598] ;  /* 0x00016600ff047b82 */ /* 0x000e240000000a00 */
[----:B0-----:R-:W2:Y:S02]  /*0f80*/  LDG.E.64 R4, desc[UR40][R4.64] ;  /* 0x0000002804047981 */ /* 0x001ea4000c1e1b00 */
[----:B--2---:R-:W-:-:S04]  /*0f90*/  ISETP.NE.U32.AND P0, PT, R4, RZ, PT ;  /* 0x000000ff0400720c */ /* 0x004fc80003f05070 */
[----:B------:R-:W-:-:S13]  /*0fa0*/  ISETP.NE.AND.EX P0, PT, R5, RZ, PT, P0 ;  /* 0x000000ff0500720c */ /* 0x000fda0003f05300 */
[----:B------:R-:W-:Y:S05]  /*0fb0*/  @!P0 BRA `(.L_x_11) ;  /* 0x0000000000088947 */ /* 0x000fea0003800000 */
[----:B------:R0:W5:Y:S01]  /*0fc0*/  LD.E R30, desc[UR40][R4.64] ;  /* 0x00000028041e7980 */ /* 0x000162000c101900 */
[----:B------:R-:W-:Y:S05]  /*0fd0*/  BRA `(.L_x_12) ;  /* 0x0000000000247947 */ /* 0x000fea0003800000 */
.L_x_11:
[----:B------:R-:W-:Y:S02]  /*0fe0*/  ULDC.64 UR4, c[0x0][0x588] ;  /* 0x0001620000047ab9 */ /* 0x000fe40000000a00 */
[----:B------:R-:W-:-:S04]  /*0ff0*/  ISETP.NE.U32.AND P0, PT, RZ, UR4, PT ;  /* 0x00000004ff007c0c */ /* 0x000fc8000bf05070 */
[----:B------:R-:W-:-:S13]  /*1000*/  ISETP.NE.AND.EX P0, PT, RZ, UR5, PT, P0 ;  /* 0x00000005ff007c0c */ /* 0x000fda000bf05300 */
[----:B------:R-:W-:Y:S05]  /*1010*/  @!P0 BRA `(.L_x_13) ;  /* 0x00000000000c8947 */ /* 0x000fea0003800000 */
[----:B------:R-:W0:Y:S02]  /*1020*/  LDC.64 R4, c[0x0][0x588] ;  /* 0x00016200ff047b82 */ /* 0x000e240000000a00 */
[----:B0-----:R1:W5:Y:S01]  /*1030*/  LDG.E R30, desc[UR40][R4.64] ;  /* 0x00000028041e7981 */ /* 0x001362000c1e1900 */
[----:B------:R-:W-:Y:S05]  /*1040*/  BRA `(.L_x_12) ;  /* 0x0000000000087947 */ /* 0x000fea0003800000 */
.L_x_13:
[----:B------:R-:W-:Y:S02]  /*1050*/  ULDC UR4, c[0x0][0x580] ;  /* 0x0001600000047ab9 */ /* 0x000fe40000000800 */
[----:B------:R-:W-:-:S07]  /*1060*/  IMAD.U32 R30, RZ, RZ, UR4 ;  /* 0x00000004ff1e7e24 */ /* 0x000fce000f8e00ff */
.L_x_12:
[----:B------:R-:W-:Y:S02]  /*1070*/  ULDC.64 UR4, c[0x0][0x5a0] ;  /* 0x0001680000047ab9 */ /* 0x000fe40000000a00 */
[----:B------:R-:W-:-:S04]  /*1080*/  ISETP.NE.U32.AND P0, PT, RZ, UR4, PT ;  /* 0x00000004ff007c0c */ /* 0x000fc8000bf05070 */
[----:B------:R-:W-:-:S13]  /*1090*/  ISETP.NE.AND.EX P0, PT, RZ, UR5, PT, P0 ;  /* 0x00000005ff007c0c */ /* 0x000fda000bf05300 */
[----:B------:R-:W-:Y:S05]  /*10a0*/  @!P0 BRA `(.L_x_14) ;  /* 0x00000000001c8947 */ /* 0x000fea0003800000 */
[----:B01----:R-:W0:Y:S02]  /*10b0*/  LDC.64 R4, c[0x0][0x5a0] ;  /* 0x00016800ff047b82 */ /* 0x003e240000000a00 */
[----:B0-----:R-:W2:Y:S02]  /*10c0*/  LDG.E.64 R4, desc[UR40][R4.64] ;  /* 0x0000002804047981 */ /* 0x001ea4000c1e1b00 */
[----:B--2---:R-:W-:-:S04]  /*10d0*/  ISETP.NE.U32.AND P0, PT, R4, RZ, PT ;  /* 0x000000ff0400720c */ /* 0x004fc80003f05070 */
[----:B------:R-:W-:-:S13]  /*10e0*/  ISETP.NE.AND.EX P0, PT, R5, RZ, PT, P0 ;  /* 0x000000ff0500720c */ /* 0x000fda0003f05300 */
[----:B------:R-:W-:Y:S05]  /*10f0*/  @!P0 BRA `(.L_x_14) ;  /* 0x0000000000088947 */ /* 0x000fea0003800000 */
[----:B------:R0:W5:Y:S01]  /*1100*/  LD.E R32, desc[UR40][R4.64] ;  /* 0x0000002804207980 */ /* 0x000162000c101900 */
[----:B------:R-:W-:Y:S05]  /*1110*/  BRA `(.L_x_15) ;  /* 0x0000000000247947 */ /* 0x000fea0003800000 */
.L_x_14:
[----:B------:R-:W-:Y:S02]  /*1120*/  ULDC.64 UR4, c[0x0][0x590] ;  /* 0x0001640000047ab9 */ /* 0x000fe40000000a00 */
[----:B------:R-:W-:-:S04]  /*1130*/  ISETP.NE.U32.AND P0, PT, RZ, UR4, PT ;  /* 0x00000004ff007c0c */ /* 0x000fc8000bf05070 */
[----:B------:R-:W-:-:S13]  /*1140*/  ISETP.NE.AND.EX P0, PT, RZ, UR5, PT, P0 ;  /* 0x00000005ff007c0c */ /* 0x000fda000bf05300 */
[----:B------:R-:W-:Y:S05]  /*1150*/  @!P0 BRA `(.L_x_16) ;  /* 0x00000000000c8947 */ /* 0x000fea0003800000 */
[----:B------:R-:W2:Y:S02]  /*1160*/  LDC.64 R32, c[0x0][0x590] ;  /* 0x00016400ff207b82 */ /* 0x000ea40000000a00 */
[----:B--2---:R2:W5:Y:S01]  /*1170*/  LDG.E R32, desc[UR40][R32.64] ;  /* 0x0000002820207981 */ /* 0x004562000c1e1900 */
[----:B------:R-:W-:Y:S05]  /*1180*/  BRA `(.L_x_15) ;  /* 0x0000000000087947 */ /* 0x000fea0003800000 */
.L_x_16:
[----:B------:R-:W-:Y:S02]  /*1190*/  ULDC UR4, c[0x0][0x584] ;  /* 0x0001610000047ab9 */ /* 0x000fe40000000800 */
[----:B------:R-:W-:-:S07]  /*11a0*/  IMAD.U32 R32, RZ, RZ, UR4 ;  /* 0x00000004ff207e24 */ /* 0x000fce000f8e00ff */
.L_x_15:
[----:B------:R-:W-:-:S13]  /*11b0*/  LOP3.LUT P0, RZ, R2, 0xff, RZ, 0xc0, !PT ;  /* 0x000000ff02ff7812 */ /* 0x000fda000780c0ff */
[----:B------:R-:W-:Y:S05]  /*11c0*/  @!P0 EXIT ;  /* 0x000000000000894d */ /* 0x000fea0003800000 */
[----:B------:R-:W3:Y:S01]  /*11d0*/  LDC R34, c[0x0][0x658] ;  /* 0x00019600ff227b82 */ /* 0x000ee20000000800 */
[----:B------:R-:W-:Y:S01]  /*11e0*/  ULDC.64 UR6, c[0x0][0x288] ;  /* 0x0000a20000067ab9 */ /* 0x000fe20000000a00 */
[----:B------:R-:W-:Y:S01]  /*11f0*/  LOP3.LUT R7, R7, 0x1, RZ, 0xc0, !PT ;  /* 0x0000000107077812 */ /* 0x000fe200078ec0ff */
[----:B------:R-:W-:Y:S01]  /*1200*/  UIADD3 UR4, UR7, 0xff, URZ ;  /* 0x000000ff07047890 */ /* 0x000fe2000fffe03f */
[----:B------:R-:W-:Y:S01]  /*1210*/  SHF.R.U32.HI R2, RZ, 0x2, R3 ;  /* 0x00000002ff027819 */ /* 0x000fe20000011603 */
[----:B------:R-:W-:Y:S01]  /*1220*/  IMAD.MOV.U32 R9, RZ, RZ, 0x1 ;  /* 0x00000001ff097424 */ /* 0x000fe200078e00ff */
[----:B------:R-:W-:Y:S01]  /*1230*/  SHF.R.U32.HI R0, RZ, 0x1, R0 ;  /* 0x00000001ff007819 */ /* 0x000fe20000011600 */
[----:B------:R-:W-:Y:S01]  /*1240*/  USHF.R.S32.HI UR5, URZ, 0x1f, UR4 ;  /* 0x0000001f3f057899 */ /* 0x000fe20008011404 */
[----:B------:R-:W4:Y:S01]  /*1250*/  LDC.64 R36, c[0x0][0x5c8] ;  /* 0x00017200ff247b82 */ /* 0x000f220000000a00 */
[----:B01----:R-:W-:Y:S01]  /*1260*/  IMAD.SHL.U32 R5, R7, 0x40, RZ ;  /* 0x0000004007057824 */ /* 0x003fe200078e00ff */
[----:B------:R-:W-:Y:S01]  /*1270*/  LOP3.LUT R2, R2, 0x7, RZ, 0xc0, !PT ;  /* 0x0000000702027812 */ /* 0x000fe200078ec0ff */
[----:B------:R-:W-:Y:S01]  /*1280*/  ULEA.HI UR5, UR5, UR4, URZ, 0x8 ;  /* 0x0000000405057291 */ /* 0x000fe2000f8f403f */
[----:B------:R-:W-:Y:S01]  /*1290*/  LOP3.LUT R29, R0, 0x30, RZ, 0xc0, !PT ;  /* 0x00000030001d7812 */ /* 0x000fe200078ec0ff */
[----:B------:R-:W-:Y:S01]  /*12a0*/  IMAD.U32 R4, RZ, RZ, UR6 ;  /* 0x00000006ff047e24 */ /* 0x000fe2000f8e00ff */
[--C-:B------:R-:W-:Y:S01]  /*12b0*/  LOP3.LUT R28, R5, 0x40, R2.reuse, 0xe2, !PT ;  /* 0x00000040051c7812 */ /* 0x100fe200078ee202 */
[----:B------:R-:W-:Y:S01]  /*12c0*/  USHF.R.S32.HI UR43, URZ, 0x8, UR5 ;  /* 0x000000083f2b7899 */ /* 0x000fe20008011405 */
[-C--:B------:R-:W-:Y:S01]  /*12d0*/  IADD3 R2, RZ, -R29.reuse, -R2 ;  /* 0x8000001dff027210 */ /* 0x080fe20007ffe802 */
[----:B------:R-:W-:Y:S01]  /*12e0*/  IMAD.MOV.U32 R5, RZ, RZ, -0x1 ;  /* 0xffffffffff057424 */ /* 0x000fe200078e00ff */
[C---:B--2---:R-:W-:Y:S01]  /*12f0*/  LOP3.LUT R33, R3.reuse, 0x3, RZ, 0xc0, !PT ;  /* 0x0000000303217812 */ /* 0x044fe200078ec0ff */
[----:B------:R-:W-:Y:S01]  /*1300*/  UISETP.LT.AND UP0, UPT, UR43, 0x1, UPT ;  /* 0x000000012b00788c */ /* 0x000fe2000bf01270 */
[----:B------:R-:W-:Y:S01]  /*1310*/  LOP3.LUT R38, R3, 0x80, RZ, 0xc0, !PT ;  /* 0x0000008003267812 */ /* 0x000fe200078ec0ff */
[----:B------:R-:W-:Y:S01]  /*1320*/  IMAD R2, R7, -0x40, R2 ;  /* 0xffffffc007027824 */ /* 0x000fe200078e0202 */
[----:B------:R-:W-:Y:S01]  /*1330*/  ULDC UR4, c[0x0][0x284] ;  /* 0x0000a10000047ab9 */ /* 0x000fe20000000800 */
[----:B------:R-:W-:Y:S01]  /*1340*/  LOP3.LUT R28, R28, R29, RZ, 0xfc, !PT ;  /* 0x0000001d1c1c7212 */ /* 0x000fe200078efcff */
[----:B------:R-:W-:Y:S01]  /*1350*/  USEL UR44, UR43, 0x1, UP0 ;  /* 0x000000012b2c7887 */ /* 0x000fe20008000000 */
[-C--:B---3--:R-:W-:Y:S01]  /*1360*/  SHF.L.U32 R5, R5, R34.reuse, RZ ;  /* 0x0000002205057219 */ /* 0x088fe200000006ff */
[----:B------:R-:W-:Y:S01]  /*1370*/  IMAD R33, R33, -0x2, R4 ;  /* 0xfffffffe21217824 */ /* 0x000fe200078e0204 */
[----:B------:R-:W-:Y:S01]  /*1380*/  SHF.L.U32 R34, R9, R34, RZ ;  /* 0x0000002209227219 */ /* 0x000fe200000006ff */
[----:B------:R-:W-:Y:S01]  /*1390*/  VIADD R40, R2, UR4 ;  /* 0x0000000402287c36 */ /* 0x000fe20008000000 */
[----:B------:R-:W-:Y:S01]  /*13a0*/  LOP3.LUT R51, R16, 0x1, RZ, 0xfc, !PT ;  /* 0x0000000110337812 */ /* 0x000fe200078efcff */
[----:B------:R-:W-:Y:S01]  /*13b0*/  IMAD.MOV.U32 R29, RZ, RZ, RZ ;  /* 0x000000ffff1d7224 */ /* 0x000fe200078e00ff */
[----:B------:R-:W-:Y:S01]  /*13c0*/  SHF.R.U32.HI R38, RZ, 0x7, R38 ;  /* 0x00000007ff267819 */ /* 0x000fe20000011626 */
[----:B------:R-:W-:Y:S01]  /*13d0*/  UIADD3 UR44, UR43, -UR44, URZ ;  /* 0x8000002c2b2c7290 */ /* 0x000fe2000fffe03f */
[C---:B----4-:R-:W-:Y:S01]  /*13e0*/  SHF.L.U64.HI R35, R36.reuse, 0x3, R37 ;  /* 0x0000000324237819 */ /* 0x050fe20000010225 */
[----:B------:R-:W-:Y:S01]  /*13f0*/  IMAD.SHL.U32 R36, R36, 0x8, RZ ;  /* 0x0000000824247824 */ /* 0x000fe200078e00ff */
[----:B------:R-:W-:Y:S01]  /*1400*/  LOP3.LUT R39, RZ, R5, RZ, 0x33, !PT ;  /* 0x00000005ff277212 */ /* 0x000fe200078e33ff */
[----:B------:R-:W-:Y:S01]  /*1410*/  IMAD.SHL.U32 R37, R3, 0x2, RZ ;  /* 0x0000000203257824 */ /* 0x000fe200078e00ff */
[----:B------:R-:W-:Y:S01]  /*1420*/  UMOV UR36, URZ ;  /* 0x0000003f00247c82 */ /* 0x000fe20008000000 */
[----:B------:R-:W-:-:S06]  /*1430*/  UMOV UR42, URZ ;  /* 0x0000003f002a7c82 */ /* 0x000fcc0008000000 */
.L_x_42:
[----:B0-----:R-:W0:Y:S01]  /*1440*/  SHFL.IDX PT, R0, R38, RZ, 0x1f ;  /* 0x00001fff26007589 */ /* 0x001e2200000e0000 */
[----:B-1----:R-:W1:Y:S01]  /*1450*/  S2UR UR7, SR_CgaCtaId ;  /* 0x00000000000779c3 */ /* 0x002e620000008800 */
[----:B------:R-:W-:Y:S01]  /*1460*/  UMOV UR6, 0x400 ;  /* 0x0000040000067882 */ /* 0x000fe20000000000 */
[----:B0-----:R-:W-:Y:S01]  /*1470*/  R2UR UR4, R0 ;  /* 0x00000000000472ca */ /* 0x001fe200000e0000 */
[----:B-1----:R-:W-:-:S12]  /*1480*/  ULEA UR6, UR7, UR6, 0x18 ;  /* 0x0000000607067291 */ /* 0x002fd8000f8ec03f */
[----:B------:R-:W-:-:S04]  /*1490*/  ULEA.HI UR5, UR4, UR4, URZ, 0x1 ;  /* 0x0000000404057291 */ /* 0x000fc8000f8f083f */
[----:B------:R-:W-:-:S04]  /*14a0*/  ULOP3.LUT UR5, UR5, 0x7fffe, URZ, 0xc0, !UPT ;  /* 0x0007fffe05057892 */ /* 0x000fc8000f8ec03f */
[----:B------:R-:W-:-:S03]  /*14b0*/  UIADD3 UR5, UR4, -UR5, URZ ;  /* 0x8000000504057290 */ /* 0x000fc6000fffe03f */
[----:B------:R-:W-:Y:S01]  /*14c0*/  ULDC UR4, c[0x0][0x28c] ;  /* 0x0000a30000047ab9 */ /* 0x000fe20000000800 */
[----:B------:R-:W-:Y:S01]  /*14d0*/  ULEA UR5, UR5, UR6, 0xd ;  /* 0x0000000605057291 */ /* 0x000fe2000f8e683f */
[----:B------:R-:W-:-:S03]  /*14e0*/  ISETP.LT.AND P0, PT, RZ, UR4, PT ;  /* 0x00000004ff007c0c */ /* 0x000fc6000bf01270 */
[----:B------:R-:W-:-:S04]  /*14f0*/  UIADD3 UR5, UR5, 0x100, URZ ;  /* 0x0000010005057890 */ /* 0x000fc8000fffe03f */
[----:B------:R-:W-:-:S04]  /*1500*/  USHF.R.U32.HI UR5, URZ, 0x4, UR5 ;  /* 0x000000043f057899 */ /* 0x000fc80008011605 */
[----:B------:R-:W-:-:S04]  /*1510*/  ULOP3.LUT UR5, UR5, 0x3fff, URZ, 0xc0, !UPT ;  /* 0x00003fff05057892 */ /* 0x000fc8000f8ec03f */
[----:B------:R-:W-:Y:S01]  /*1520*/  ULOP3.LUT UR45, UR5, 0x10000, URZ, 0xfc, !UPT ;  /* 0x00010000052d7892 */ /* 0x000fe2000f8efc3f */
[----:B------:R-:W-:Y:S11]  /*1530*/  @P0 BRA `(.L_x_17) ;  /* 0x0000000000400947 */ /* 0x000ff60003800000 */
[----:B------:R-:W-:Y:S01]  /*1540*/  MOV R0, 0x0 ;  /* 0x0000000000007802 */ /* 0x000fe20000000f00 */
[----:B------:R-:W-:Y:S01]  /*1550*/  ULDC.64 UR4, c[0x4][0x68] ;  /* 0x01001a0000047ab9 */ /* 0x000fe20000000a00 */
[----:B------:R-:W-:Y:S01]  /*1560*/  ULDC.64 UR6, c[0x4][0x8] ;  /* 0x0100020000067ab9 */ /* 0x000fe20000000a00 */
[----:B------:R-:W-:Y:S01]  /*1570*/  IMAD.U32 R4, RZ, RZ, UR4 ;  /* 0x00000004ff047e24 */ /* 0x000fe2000f8e00ff */
[----:B------:R0:W1:Y:S01]  /*1580*/  LDC.64 R2, c[0x4][R0] ;  /* 0x0100000000027b82 */ /* 0x0000620000000a00 */
[----:B------:R-:W-:Y:S01]  /*1590*/  IMAD.U32 R5, RZ, RZ, UR5 ;  /* 0x00000005ff057e24 */ /* 0x000fe2000f8e00ff */
[----:B------:R-:W-:Y:S01]  /*15a0*/  ULDC.64 UR4, c[0x4][0x70] ;  /* 0x01001c0000047ab9 */ /* 0x000fe20000000a00 */
[----:B------:R-:W-:Y:S02]  /*15b0*/  IMAD.U32 R10, RZ, RZ, UR6 ;  /* 0x00000006ff0a7e24 */ /* 0x000fe4000f8e00ff */
[----:B------:R-:W-:Y:S02]  /*15c0*/  IMAD.U32 R6, RZ, RZ, UR4 ;  /* 0x00000004ff067e24 */ /* 0x000fe4000f8e00ff */
[----:B------:R-:W-:-:S02]  /*15d0*/  IMAD.U32 R7, RZ, RZ, UR5 ;  /* 0x00000005ff077e24 */ /* 0x000fc4000f8e00ff */
[----:B------:R-:W-:Y:S02]  /*15e0*/  IMAD.U32 R11, RZ, RZ, UR7 ;  /* 0x00000007ff0b7e24 */ /* 0x000fe4000f8e00ff */
[----:B------:R-:W-:Y:S02]  /*15f0*/  IMAD.MOV.U32 R8, RZ, RZ, 0x1e1 ;  /* 0x000001e1ff087424 */ /* 0x000fe400078e00ff */
[----:B------:R-:W-:Y:S02]  /*1600*/  IMAD.MOV.U32 R12, RZ, RZ, 0x1 ;  /* 0x00000001ff0c7424 */ /* 0x000fe400078e00ff */
[----:B0-----:R-:W-:-:S07]  /*1610*/  IMAD.MOV.U32 R13, RZ, RZ, RZ ;  /* 0x000000ffff0d7224 */ /* 0x001fce00078e00ff */
[----:B------:R-:W-:-:S07]  /*1620*/  LEPC R20, `(.L_x_17) ;  /* 0x000000001014794e */ /* 0x000fce0000000000 */
[----:B-1---5:R-:W-:Y:S05]  /*1630*/  CALL.ABS.NOINC R2 ;  /* 0x0000000002007343 */ /* 0x022fea0003c00000 */
.L_x_17:
[----:B------:R-:W-:-:S13]  /*1640*/  ISETP.NE.AND P0, PT, R51, 0x3, PT ;  /* 0x000000033300780c */ /* 0x000fda0003f05270 */
[----:B------:R-:W-:Y:S05]  /*1650*/  @!P0 BRA `(.L_x_18) ;  /* 0x0000000000048947 */ /* 0x000fea0003800000 */
[----:B------:R-:W-:Y:S01]  /*1660*/  BPT.TRAP 0x1 ;  /* 0x000000040000795c */ /* 0x000fe20000300000 */
.L_x_18:
[----:B------:R-:W0:Y:S01]  /*1670*/  S2UR UR5, SR_CgaCtaId ;  /* 0x00000000000579c3 */ /* 0x000e220000008800 */
[----:B------:R-:W-:Y:S01]  /*1680*/  UMOV UR4, 0x400 ;  /* 0x0000040000047882 */ /* 0x000fe20000000000 */
[----:B------:R-:W-:Y:S02]  /*1690*/  IMAD.U32 R0, RZ, RZ, UR36 ;  /* 0x00000024ff007e24 */ /* 0x000fe4000f8e00ff */
[----:B------:R-:W-:-:S03]  /*16a0*/  IMAD.U32 R2, RZ, RZ, UR42 ;  /* 0x0000002aff027e24 */ /* 0x000fc6000f8e00ff */
[----:B------:R-:W-:Y:S01]  /*16b0*/  SHF.L.U32 R0, R0, 0x1f, RZ ;  /* 0x0000001f00007819 */ /* 0x000fe200000006ff */
[----:B0-----:R-:W-:-:S06]  /*16c0*/  ULEA UR4, UR5, UR4, 0x18 ;  /* 0x0000000405047291 */ /* 0x001fcc000f8ec03f */
[----:B------:R-:W-:-:S04]  /*16d0*/  IMAD.U32 R5, RZ, RZ, UR4 ;  /* 0x00000004ff057e24 */ /* 0x000fc8000f8e00ff */
[----:B------:R-:W-:-:S04]  /*16e0*/  IMAD R3, R2, 0x8, R5 ;  /* 0x0000000802037824 */ /* 0x000fc800078e0205 */
[----:B------:R0:W1:Y:S01]  /*16f0*/  SYNCS.PHASECHK.TRANS64.TRYWAIT P1, [R3+URZ], R0 ;  /* 0x00000000030075a7 */ /* 0x000062000802017f */
[----:B------:R-:W-:Y:S05]  /*1700*/  @!P0 BRA `(.L_x_19) ;  /* 0x0000000000048947 */ /* 0x000fea0003800000 */
[----:B------:R-:W-:Y:S01]  /*1710*/  BPT.TRAP 0x1 ;  /* 0x000000040000795c */ /* 0x000fe20000300000 */
.L_x_19:
[----:B------:R-:W-:-:S05]  /*1720*/  IMAD.U32 R2, RZ, RZ, UR44 ;  /* 0x0000002cff027e24 */ /* 0x000fca000f8e00ff */
[----:B------:R-:W-:Y:S01]  /*1730*/  ISETP.GE.AND P2, PT, R2, 0x1, PT ;  /* 0x000000010200780c */ /* 0x000fe20003f46270 */
[----:B-1----:R-:W-:-:S12]  /*1740*/  @P1 BRA `(.L_x_20) ;  /* 0x0000000000081947 */ /* 0x002fd80003800000 */
[----:B------:R-:W1:Y:S02]  /*1750*/  SYNCS.PHASECHK.TRANS64.TRYWAIT P1, [R3+URZ], R0 ;  /* 0x00000000030075a7 */ /* 0x000e64000802017f */
[----:B-1----:R-:W-:Y:S05]  /*1760*/  @!P1 BRA `(.L_x_21) ;  /* 0x0000003800249947 */ /* 0x002fea0003800000 */
.L_x_20:
[----:B------:R-:W-:Y:S05]  /*1770*/  WARPSYNC.ALL ;  /* 0x0000000000007948 */ /* 0x000fea0003800000 */
[----:B------:R-:W-:Y:S01]  /*1780*/  R2UR UR4, R5 ;  /* 0x00000000050472ca */ /* 0x000fe200000e0000 */
[----:B------:R-:W-:Y:S01]  /*1790*/  ULEA UR8, UR42, UR45, 0xc ;  /* 0x0000002d2a087291 */ /* 0x000fe2000f8e603f */
[----:B------:R-:W-:Y:S01]  /*17a0*/  WARPGROUP.ARRIVE ;  /* 0x00000000000079c5 */ /* 0x000fe20000000000 */
[----:B------:R-:W-:Y:S01]  /*17b0*/  UMOV UR9, 0x40000040 ;  /* 0x4000004000097882 */ /* 0x000fe20000000000 */
[----:B------:R-:W-:Y:S01]  /*17c0*/  UMOV UR11, 0x40000000 ;  /* 0x40000000000b7882 */ /* 0x000fe20000000000 */
[----:B------:R-:W-:Y:S01]  /*17d0*/  UIADD3 UR12, UR8, 0x2, URZ ;  /* 0x00000002080c7890 */ /* 0x000fe2000fffe03f */
[----:B------:R-:W-:Y:S01]  /*17e0*/  UMOV UR13, 0x40000040 ;  /* 0x40000040000d7882 */ /* 0x000fe20000000000 */
[----:B------:R-:W-:-:S06]  /*17f0*/  UMOV UR15, 0x40000000 ;  /* 0x40000000000f7882 */ /* 0x000fcc0000000000 */
[----:B------:R-:W-:-:S04]  /*1800*/  UIADD3 UR4, UR4, 0x30100, URZ ;  /* 0x0003010004047890 */ /* 0x000fc8000fffe03f */
[----:B------:R-:W-:-:S04]  /*1810*/  USHF.R.U32.HI UR4, URZ, 0x4, UR4 ;  /* 0x000000043f047899 */ /* 0x000fc80008011604 */
[----:B------:R-:W-:-:S04]  /*1820*/  ULOP3.LUT UR4, UR4, 0x3fff, URZ, 0xc0, !UPT ;  /* 0x00003fff04047892 */ /* 0x000fc8000f8ec03f */
[----:B------:R-:W-:-:S04]  /*1830*/  ULOP3.LUT UR4, UR4, 0x10000, URZ, 0xfc, !UPT ;  /* 0x0001000004047892 */ /* 0x000fc8000f8efc3f */
[----:B------:R-:W-:-:S04]  /*1840*/  ULEA UR6, UR42, UR4, 0x8 ;  /* 0x000000042a067291 */ /* 0x000fc8000f8e403f */
[----:B------:R-:W-:-:S03]  /*1850*/  UIADD3 UR14, UR6, 0x2, URZ ;  /* 0x00000002060e7890 */ /* 0x000fc6000fffe03f */
[----:B------:R-:W-:Y:S02]  /*1860*/  UMOV UR10, UR6 ;  /* 0x00000006000a7c82 */ /* 0x000fe40008000000 */
[----:B------:R-:W-:Y:S01]  /*1870*/  HGMMA.64x8x16.F32 R24, gdesc[UR8], RZ, !UPT, gsb0 ;  /* 0x00000000081879f0 */ /* 0x000fe2000c0008ff */
[----:B------:R-:W-:Y:S01]  /*1880*/  UIADD3 UR10, UR6, 0xc6, URZ ;  /* 0x000000c6060a7890 */ /* 0x000fe2000fffe03f */
[----:B------:R-:W-:Y:S01]  /*1890*/  UMOV UR9, 0x40000040 ;  /* 0x4000004000097882 */ /* 0x000fe20000000000 */
[----:B------:R-:W-:Y:S01]  /*18a0*/  UMOV UR11, 0x40000000 ;  /* 0x40000000000b7882 */ /* 0x000fe20000000000 */
[----:B------:R-:W-:Y:S02]  /*18b0*/  WARPGROUP.DEPBAR.LE gsb0, 0x0 ;  /* 0x00008000000079c5 */ /* 0x000fe40000010000 */
[----:B------:R-:W-:-:S06]  /*18c0*/  WARPGROUP.ARRIVE ;  /* 0x00000000000079c5 */ /* 0x000fcc0000000000 */
[----:B------:R-:W-:Y:S01]  /*18d0*/  HGMMA.64x8x16.F32 R24, gdesc[UR12], R24, gsb0 ;  /* 0x000000000c1879f0 */ /* 0x000fe20008000818 */
[----:B------:R-:W-:Y:S02]  /*18e0*/  UIADD3 UR12, UR8, 0x4, URZ ;  /* 0x00000004080c7890 */ /* 0x000fe4000fffe03f */
        /* <DEDUP_REMOVED lines=87> */
[----:B------:R-:W-:Y:S01]  /*1e60*/  UIADD3 UR8, UR8, 0xc06, URZ ;  /* 0x00000c0608087890 */ /* 0x000fe2000fffe03f */
[----:B------:R-:W-:Y:S02]  /*1e70*/  WARPGROUP.DEPBAR.LE gsb0, 0x0 ;  /* 0x00008000000079c5 */ /* 0x000fe40000010000 */
[----:B------:R-:W-:-:S06]  /*1e80*/  WARPGROUP.ARRIVE ;  /* 0x00000000000079c5 */ /* 0x000fcc0000000000 */
[----:B------:R-:W-:Y:S03]  /*1e90*/  HGMMA.64x8x16.F32 R24, gdesc[UR12], R24, gsb0 ;  /* 0x000000000c1879f0 */ /* 0x000fe60008000818 */
[----:B------:R-:W-:Y:S02]  /*1ea0*/  WARPGROUP.DEPBAR.LE gsb0, 0x0 ;  /* 0x00008000000079c5 */ /* 0x000fe40000010000 */
[----:B------:R-:W-:-:S06]  /*1eb0*/  WARPGROUP.ARRIVE ;  /* 0x00000000000079c5 */ /* 0x000fcc0000000000 */
[----:B------:R-:W-:Y:S03]  /*1ec0*/  HGMMA.64x8x16.F32 R24, gdesc[UR8], R24, gsb0 ;  /* 0x00000000081879f0 */ /* 0x000fe60008000818 */
[----:B------:R-:W-:Y:S02]  /*1ed0*/  WARPGROUP.DEPBAR.LE gsb0, 0x0 ;  /* 0x00008000000079c5 */ /* 0x000fe40000010000 */
[----:B------:R-:W-:Y:S05]  /*1ee0*/  @!P2 BRA `(.L_x_22) ;  /* 0x000000080078a947 */ /* 0x000fea0003800000 */
[----:B------:R-:W-:Y:S01]  /*1ef0*/  UIADD3 UR5, UR42, 0x1, URZ ;  /* 0x000000012a057890 */ /* 0x000fe2000fffe03f */
[----:B01----:R-:W-:Y:S02]  /*1f00*/  IMAD.U32 R0, RZ, RZ, UR44 ;  /* 0x0000002cff007e24 */ /* 0x003fe4000f8e00ff */
[----:B------:R-:W-:Y:S01]  /*1f10*/  IMAD.U32 R2, RZ, RZ, UR42 ;  /* 0x0000002aff027e24 */ /* 0x000fe2000f8e00ff */
[----:B------:R-:W-:-:S04]  /*1f20*/  UISETP.NE.AND UP0, UPT, UR5, 0x3, UPT ;  /* 0x000000030500788c */ /* 0x000fc8000bf05270 */
[----:B------:R-:W-:Y:S02]  /*1f30*/  USEL UR6, URZ, 0x1, UP0 ;  /* 0x000000013f067887 */ /* 0x000fe40008000000 */
[----:B------:R-:W-:Y:S02]  /*1f40*/  USEL UR5, UR5, URZ, UP0 ;  /* 0x0000003f05057287 */ /* 0x000fe40008000000 */
[----:B------:R-:W-:-:S06]  /*1f50*/  ULOP3.LUT UR6, UR36, UR6, URZ, 0x3c, !UPT ;  /* 0x0000000624067292 */ /* 0x000fcc000f8e3c3f */
[----:B------:R-:W-:-:S07]  /*1f60*/  IMAD.U32 R6, RZ, RZ, UR6 ;  /* 0x00000006ff067e24 */ /* 0x000fce000f8e00ff */
.L_x_29:
[----:B------:R-:W-:Y:S05]  /*1f70*/  @!P0 BRA `(.L_x_23) ;  /* 0x0000000000048947 */ /* 0x000fea0003800000 */
[----:B------:R-:W-:Y:S01]  /*1f80*/  BPT.TRAP 0x1 ;  /* 0x000000040000795c */ /* 0x000fe20000300000 */
.L_x_23:
[----:B------:R-:W0:Y:S01]  /*1f90*/  S2UR UR7, SR_CgaCtaId ;  /* 0x00000000000779c3 */ /* 0x000e220000008800 */
[----:B------:R-:W-:Y:S01]  /*1fa0*/  UMOV UR6, 0x400 ;  /* 0x0000040000067882 */ /* 0x000fe20000000000 */
[----:B------:R-:W-:Y:S01]  /*1fb0*/  IMAD.U32 R4, RZ, RZ, UR5 ;  /* 0x00000005ff047e24 */ /* 0x000fe2000f8e00ff */
[----:B------:R-:W-:Y:S01]  /*1fc0*/  SHF.L.U32 R3, R6, 0x1f, RZ ;  /* 0x0000001f06037819 */ /* 0x000fe200000006ff */
[----:B0-----:R-:W-:-:S06]  /*1fd0*/  ULEA UR6, UR7, UR6, 0x18 ;  /* 0x0000000607067291 */ /* 0x001fcc000f8ec03f */
[----:B------:R-:W-:-:S04]  /*1fe0*/  IMAD.U32 R5, RZ, RZ, UR6 ;  /* 0x00000006ff057e24 */ /* 0x000fc8000f8e00ff */
[----:B------:R-:W-:-:S04]  /*1ff0*/  IMAD R4, R4, 0x8, R5 ;  /* 0x0000000804047824 */ /* 0x000fc800078e0205 */
[----:B------:R0:W1:Y:S01]  /*2000*/  SYNCS.PHASECHK.TRANS64.TRYWAIT P1, [R4+URZ], R3 ;  /* 0x00000003040075a7 */ /* 0x000062000802017f */
[----:B------:R-:W-:Y:S05]  /*2010*/  @!P0 BRA `(.L_x_24) ;  /* 0x0000000000048947 */ /* 0x000fea0003800000 */
[----:B------:R-:W-:Y:S01]  /*2020*/  BPT.TRAP 0x1 ;  /* 0x000000040000795c */ /* 0x000fe20000300000 */
.L_x_24:
[----:B-1----:R-:W-:Y:S05]  /*2030*/  @P1 BRA `(.L_x_25) ;  /* 0x0000000000081947 */ /* 0x002fea0003800000 */
[----:B------:R-:W1:Y:S02]  /*2040*/  SYNCS.PHASECHK.TRANS64.TRYWAIT P1, [R4+URZ], R3 ;  /* 0x00000003040075a7 */ /* 0x000e64000802017f */
[----:B-1----:R-:W-:Y:S05]  /*2050*/  @!P1 BRA `(.L_x_26) ;  /* 0x0000002c00fc9947 */ /* 0x002fea0003800000 */
.L_x_25:
[----:B------:R-:W-:Y:S01]  /*2060*/  ULEA UR8, UR5, UR4, 0x8 ;  /* 0x0000000405087291 */ /* 0x000fe2000f8e403f */
[----:B------:R-:W-:Y:S01]  /*2070*/  WARPGROUP.ARRIVE ;  /* 0x00000000000079c5 */ /* 0x000fe20000000000 */
[----:B------:R-:W-:Y:S01]  /*2080*/  ULEA UR6, UR5, UR45, 0xc ;  /* 0x0000002d05067291 */ /* 0x000fe2000f8e603f */
[----:B------:R-:W-:Y:S01]  /*2090*/  UMOV UR15, 0x40000000 ;  /* 0x40000000000f7882 */ /* 0x000fe20000000000 */
[----:B------:R-:W-:Y:S01]  /*20a0*/  UMOV UR13, 0x40000040 ;  /* 0x40000040000d7882 */ /* 0x000fe20000000000 */
[----:B------:R-:W-:Y:S02]  /*20b0*/  UIADD3 UR10, UR8, 0xc6, URZ ;  /* 0x000000c6080a7890 */ /* 0x000fe4000fffe03f */
[----:B------:R-:W-:Y:S02]  /*20c0*/  UMOV UR14, UR8 ;  /* 0x00000008000e7c82 */ /* 0x000fe40008000000 */
[----:B------:R-:W-:Y:S01]  /*20d0*/  UMOV UR12, UR6 ;  /* 0x00000006000c7c82 */ /* 0x000fe20008000000 */
[----:B------:R-:W-:Y:S01]  /*20e0*/  UMOV UR11, 0x40000000 ;  /* 0x40000000000b7882 */ /* 0x000fe20000000000 */
[----:B------:R-:W-:Y:S01]  /*20f0*/  HGMMA.64x8x16.F32 R24, gdesc[UR12], R24, gsb0 ;  /* 0x000000000c1879f0 */ /* 0x000fe20008000818 */
[----:B------:R-:W-:-:S02]  /*2100*/  UIADD3 UR14, UR8, 0x2, URZ ;  /* 0x00000002080e7890 */ /* 0x000fc4000fffe03f */
[----:B------:R-:W-:Y:S01]  /*2110*/  UIADD3 UR12, UR6, 0x2, URZ ;  /* 0x00000002060c7890 */ /* 0x000fe2000fffe03f */
[----:B------:R-:W-:Y:S01]  /*2120*/  UMOV UR15, 0x40000000 ;  /* 0x40000000000f7882 */ /* 0x000fe20000000000 */
        /* <DEDUP_REMOVED lines=102> */
[----:B------:R-:W-:Y:S01]  /*2790*/  BPT.TRAP 0x1 ;  /* 0x000000040000795c */ /* 0x000fe20000300000 */
.L_x_27:
[----:B------:R-:W-:-:S13]  /*27a0*/  ISETP.NE.AND P1, PT, R23, RZ, PT ;  /* 0x000000ff1700720c */ /* 0x000fda0003f25270 */
[----:B01----:R-:W-:-:S04]  /*27b0*/  @P1 IMAD R3, R2, 0x8, R5 ;  /* 0x0000000802031824 */ /* 0x003fc800078e0205 */
[----:B------:R-:W-:-:S05]  /*27c0*/  @P1 VIADD R3, R3, 0x18 ;  /* 0x0000001803031836 */ /* 0x000fca0000000000 */
[----:B------:R-:W-:-:S04]  /*27d0*/  @P1 PRMT R3, R22, 0x654, R3 ;  /* 0x0000065416031816 */ /* 0x000fc80000000003 */
[----:B------:R0:W-:Y:S01]  /*27e0*/  @P1 SYNCS.ARRIVE.TRANS64.RED.A1T0 RZ, [R3+URZ], RZ ;  /* 0x000000ff03ff19a7 */ /* 0x0001e2000810043f */
[----:B------:R-:W-:-:S13]  /*27f0*/  ISETP.GT.U32.AND P1, PT, R16, 0x1, PT ;  /* 0x000000011000780c */ /* 0x000fda0003f24070 */
[----:B0-----:R-:W-:Y:S05]  /*2800*/  @P1 BRA `(.L_x_28) ;  /* 0x0000000000041947 */ /* 0x001fea0003800000 */
[----:B------:R-:W-:Y:S01]  /*2810*/  BPT.TRAP 0x1 ;  /* 0x000000040000795c */ /* 0x000fe20000300000 */
.L_x_28:
[----:B------:R-:W-:Y:S01]  /*2820*/  UIADD3 UR5, UR5, 0x1, URZ ;  /* 0x0000000105057890 */ /* 0x000fe2000fffe03f */
[----:B------:R-:W-:Y:S01]  /*2830*/  ISETP.GT.AND P2, PT, R0, 0x1, PT ;  /* 0x000000010000780c */ /* 0x000fe20003f44270 */
[----:B------:R-:W-:Y:S02]  /*2840*/  VIADD R2, R2, 0x1 ;  /* 0x0000000102027836 */ /* 0x000fe40000000000 */
[----:B------:R-:W-:Y:S01]  /*2850*/  UISETP.NE.AND UP0, UPT, UR5, 0x3, UPT ;  /* 0x000000030500788c */ /* 0x000fe2000bf05270 */
[----:B------:R-:W-:Y:S02]  /*2860*/  VIADD R0, R0, 0xffffffff ;  /* 0xffffffff00007836 */ /* 0x000fe40000000000 */
[C---:B------:R-:W-:Y:S01]  /*2870*/  ISETP.NE.AND P1, PT, R2.reuse, 0x3, PT ;  /* 0x000000030200780c */ /* 0x040fe20003f25270 */
[----:B------:R-:W-:Y:S02]  /*2880*/  USEL UR6, URZ, 0x1, UP0 ;  /* 0x000000013f067887 */ /* 0x000fe40008000000 */
[----:B------:R-:W-:Y:S01]  /*2890*/  USEL UR5, UR5, URZ, UP0 ;  /* 0x0000003f05057287 */ /* 0x000fe20008000000 */
[----:B------:R-:W-:-:S03]  /*28a0*/  SEL R2, R2, RZ, P1 ;  /* 0x000000ff02027207 */ /* 0x000fc60000800000 */
[----:B------:R-:W-:Y:S01]  /*28b0*/  LOP3.LUT R6, R6, UR6, RZ, 0x3c, !PT ;  /* 0x0000000606067c12 */ /* 0x000fe2000f8e3cff */
[----:B------:R-:W-:Y:S07]  /*28c0*/  @P2 BRA `(.L_x_29) ;  /* 0xfffffff400a82947 */ /* 0x000fee000383ffff */
.L_x_22:
[----:B01----:R-:W0:Y:S02]  /*28d0*/  LDC R0, c[0x0][0x28c] ;  /* 0x0000a300ff007b82 */ /* 0x003e240000000800 */
[----:B0-----:R-:W-:-:S13]  /*28e0*/  ISETP.GE.AND P1, PT, R0, 0x1, PT ;  /* 0x000000010000780c */ /* 0x001fda0003f26270 */
[----:B------:R-:W-:Y:S05]  /*28f0*/  @!P1 BRA `(.L_x_30) ;  /* 0x0000000000449947 */ /* 0x000fea0003800000 */
[----:B------:R-:W-:Y:S05]  /*2900*/  @!P0 BRA `(.L_x_31) ;  /* 0x0000000000048947 */ /* 0x000fea0003800000 */
[----:B------:R-:W-:Y:S01]  /*2910*/  BPT.TRAP 0x1 ;  /* 0x000000040000795c */ /* 0x000fe20000300000 */
.L_x_31:
[----:B------:R-:W-:-:S13]  /*2920*/  ISETP.NE.AND P0, PT, R23, RZ, PT ;  /* 0x000000ff1700720c */ /* 0x000fda0003f05270 */
[----:B------:R-:W-:-:S05]  /*2930*/  VOTEU.ANY UP0, P0 ;  /* 0x00000000003f7886 */ /* 0x000fca0000000100 */
[----:B------:R-:W-:-:S06]  /*2940*/  @UP0 UIADD3 UR4, UR44, UR42, URZ ;  /* 0x0000002a2c040290 */ /* 0x000fcc000fffe03f */
[----:B------:R-:W-:Y:S02]  /*2950*/  IMAD.U32 R2, RZ, RZ, UR4 ;  /* 0x00000004ff027e24 */ /* 0x000fe4000f8e00ff */
[----:B------:R-:W-:Y:S02]  /*2960*/  IMAD.U32 R7, RZ, RZ, UR4 ;  /* 0x00000004ff077e24 */ /* 0x000fe4000f8e00ff */
[----:B------:R-:W-:-:S05]  /*2970*/  @P0 IMAD.WIDE.U32 R2, R2, -0x55555555, RZ ;  /* 0xaaaaaaab02020825 */ /* 0x000fca00078e00ff */
[----:B------:R-:W-:-:S05]  /*2980*/  @P0 SHF.R.U32.HI R0, RZ, 0x1, R3 ;  /* 0x00000001ff000819 */ /* 0x000fca0000011603 */
[----:B------:R-:W-:-:S04]  /*2990*/  @P0 IMAD R0, R0, -0x3, R7 ;  /* 0xfffffffd00000824 */ /* 0x000fc800078e0207 */
[----:B------:R-:W-:-:S04]  /*29a0*/  @P0 IMAD R0, R0, 0x8, R5 ;  /* 0x0000000800000824 */ /* 0x000fc800078e0205 */
[----:B------:R-:W-:-:S05]  /*29b0*/  @P0 VIADD R3, R0, 0x18 ;  /* 0x0000001800030836 */ /* 0x000fca0000000000 */
[----:B------:R-:W-:-:S04]  /*29c0*/  @P0 PRMT R3, R22, 0x654, R3 ;  /* 0x0000065416030816 */ /* 0x000fc80000000003 */
[----:B------:R0:W-:Y:S01]  /*29d0*/  @P0 SYNCS.ARRIVE.TRANS64.RED.A1T0 RZ, [R3+URZ], RZ ;  /* 0x000000ff03ff09a7 */ /* 0x0001e2000810043f */
[----:B------:R-:W-:-:S13]  /*29e0*/  ISETP.GT.U32.AND P0, PT, R16, 0x1, PT ;  /* 0x000000011000780c */ /* 0x000fda0003f04070 */
[----:B0-----:R-:W-:Y:S05]  /*29f0*/  @P0 BRA `(.L_x_30) ;  /* 0x0000000000040947 */ /* 0x001fea0003800000 */
[----:B------:R-:W-:Y:S01]  /*2a00*/  BPT.TRAP 0x1 ;  /* 0x000000040000795c */ /* 0x000fe20000300000 */
.L_x_30:
[----:B------:R-:W-:Y:S01]  /*2a10*/  IMAD.SHL.U32 R42, R42, 0x8, RZ ;  /* 0x000000082a2a7824 */ /* 0x000fe200078e00ff */
[----:B------:R-:W-:Y:S01]  /*2a20*/  UIADD3 UR42, UR43, UR42, URZ ;  /* 0x0000002a2b2a7290 */ /* 0x000fe2000fffe03f */
[----:B------:R-:W-:Y:S01]  /*2a30*/  SHF.R.S32.HI R21, RZ, 0x1f, R31 ;  /* 0x0000001fff157819 */ /* 0x000fe2000001141f */
[----:B------:R-:W-:Y:S01]  /*2a40*/  ULDC UR7, c[0x0][0x288] ;  /* 0x0000a20000077ab9 */ /* 0x000fe20000000800 */
[----:B------:R-:W-:Y:S01]  /*2a50*/  IMAD.SHL.U32 R7, R41, 0x80, RZ ;  /* 0x0000008029077824 */ /* 0x000fe200078e00ff */
[C---:B------:R-:W-:Y:S01]  /*2a60*/  LOP3.LUT R4, R42.reuse, 0x6, R37, 0xf8, !PT ;  /* 0x000000062a047812 */ /* 0x040fe200078ef825 */
[----:B------:R-:W-:Y:S01]  /*2a70*/  UISETP.GT.U32.AND UP0, UPT, UR42, 0x2, UPT ;  /* 0x000000022a00788c */ /* 0x000fe2000bf04070 */
[----:B------:R-:W-:Y:S01]  /*2a80*/  ISETP.GE.AND P0, PT, R42, UR7, PT ;  /* 0x000000072a007c0c */ /* 0x000fe2000bf06270 */
[----:B------:R-:W-:Y:S01]  /*2a90*/  ULDC.64 UR4, c[0x0][0x5d0] ;  /* 0x0001740000047ab9 */ /* 0x000fe20000000a00 */
[----:B------:R-:W-:Y:S01]  /*2aa0*/  SHF.R.S32.HI R5, RZ, 0x1f, R4 ;  /* 0x0000001fff057819 */ /* 0x000fe20000011404 */
[----:B------:R-:W-:Y:S01]  /*2ab0*/  ULDC UR10, c[0x0][0x284] ;  /* 0x0000a100000a7ab9 */ /* 0x000fe20000000800 */
[----:B------:R-:W-:Y:S01]  /*2ac0*/  IMAD R0, R21, UR4, RZ ;  /* 0x0000000415007c24 */ /* 0x000fe2000f8e02ff */
[----:B------:R-:W-:Y:S01]  /*2ad0*/  UISETP.LT.U32.AND UP0, UPT, UR43, 0x3, UP0 ;  /* 0x000000032b00788c */ /* 0x000fe20008701070 */
[----:B------:R-:W-:Y:S01]  /*2ae0*/  ISETP.GE.OR P0, PT, R7, UR10, P0 ;  /* 0x0000000a07007c0c */ /* 0x000fe20008706670 */
[----:B------:R-:W-:Y:S01]  /*2af0*/  UISETP.GE.U32.AND UP1, UPT, UR43, 0x3, UPT ;  /* 0x000000032b00788c */ /* 0x000fe2000bf26070 */
[C---:B------:R-:W-:Y:S01]  /*2b00*/  IMAD R9, R31.reuse, UR5, R0 ;  /* 0x000000051f097c24 */ /* 0x040fe2000f8e0200 */
[----:B------:R-:W-:Y:S01]  /*2b10*/  USEL UR6, URZ, 0x1, !UP0 ;  /* 0x000000013f067887 */ /* 0x000fe2000c000000 */
[----:B------:R-:W-:Y:S01]  /*2b20*/  IMAD.WIDE.U32 R2, R31, UR4, R4 ;  /* 0x000000041f027c25 */ /* 0x000fe2000f8e0004 */
[----:B------:R-:W-:Y:S01]  /*2b30*/  UIMAD.WIDE.U32 UR4, UR42, -0x55555555, URZ ;  /* 0xaaaaaaab2a0478a5 */ /* 0x000fe2000f8e003f */
[----:B------:R-:W-:-:S02]  /*2b40*/  ULDC.64 UR8, c[0x0][0x5c8] ;  /* 0x0001720000087ab9 */ /* 0x000fc40000000a00 */
[----:B------:R-:W-:Y:S01]  /*2b50*/  IMAD.WIDE R12, R41, 0x80, R28 ;  /* 0x00000080290c7825 */ /* 0x000fe200078e021c */
[----:B------:R-:W-:Y:S02]  /*2b60*/  USHF.R.U32.HI UR4, URZ, 0x1, UR5 ;  /* 0x000000013f047899 */ /* 0x000fe40008011605 */
[----:B------:R-:W-:Y:S01]  /*2b70*/  ULOP3.LUT UR36, UR36, UR6, URZ, 0x3c, !UPT ;  /* 0x0000000624247292 */ /* 0x000fe2000f8e3c3f */
[----:B------:R-:W-:Y:S01]  /*2b80*/  IMAD R11, R13, UR8, RZ ;  /* 0x000000080d0b7c24 */ /* 0x000fe2000f8e02ff */
[----:B------:R-:W-:Y:S01]  /*2b90*/  UIMAD UR42, UR4, -0x3, UR42 ;  /* 0xfffffffd042a78a4 */ /* 0x000fe2000f8e022a */
[----:B------:R-:W-:Y:S01]  /*2ba0*/  IMAD.IADD R3, R3, 0x1, R9 ;  /* 0x0000000103037824 */ /* 0x000fe200078e0209 */
[----:B------:R-:W-:Y:S01]  /*2bb0*/  @UP1 ULOP3.LUT UR36, UR36, 0x1, UR4, 0x78, !UPT ;  /* 0x0000000124241892 */ /* 0x000fe2000f8e7804 */
[C---:B------:R-:W-:Y:S02]  /*2bc0*/  IMAD R11, R12.reuse, UR9, R11 ;  /* 0x000000090c0b7c24 */ /* 0x040fe4000f8e020b */
[----:B------:R-:W-:-:S04]  /*2bd0*/  IMAD.WIDE.U32 R14, R12, UR8, R2 ;  /* 0x000000080c0e7c25 */ /* 0x000fc8000f8e0002 */
[----:B------:R-:W-:Y:S01]  /*2be0*/  IMAD.MOV.U32 R41, RZ, RZ, -0x1 ;  /* 0xffffffffff297424 */ /* 0x000fe200078e00ff */
[----:B------:R-:W-:Y:S06]  /*2bf0*/  @P0 BRA `(.L_x_32) ;  /* 0x0000000400c40947 */ /* 0x000fec0003800000 */
[----:B-----5:R-:W-:Y:S01]  /*2c00*/  FSETP.NEU.AND P0, PT, R32, RZ, PT ;  /* 0x000000ff2000720b */ /* 0x020fe20003f0d000 */
[----:B------:R-:W-:Y:S01]  /*2c10*/  BSSY B0, `(.L_x_32) ;  /* 0x000006f000007945 */ /* 0x000fe20003800000 */
[----:B------:R-:W-:Y:S02]  /*2c20*/  IMAD.IADD R49, R15, 0x1, R11 ;  /* 0x000000010f317824 */ /* 0x000fe400078e020b */
[----:B------:R-:W-:Y:S02]  /*2c30*/  IMAD.IADD R48, R40, 0x1, -R7 ;  /* 0x0000000128307824 */ /* 0x000fe400078e0a07 */
[----:B------:R-:W-:-:S07]  /*2c40*/  IMAD.IADD R50, R33, 0x1, -R42 ;  /* 0x0000000121327824 */ /* 0x000fce00078e0a2a */
[----:B------:R-:W-:Y:S05]  /*2c50*/  @!P0 BRA `(.L_x_33) ;  /* 0x0000000400408947 */ /* 0x000fea0003800000 */
[----:B------:R-:W0:Y:S01]  /*2c60*/  LDC.64 R42, c[0x0][0x5b8] ;  /* 0x00016e00ff2a7b82 */ /* 0x000e220000000a00 */
[----:B------:R-:W-:Y:S01]  /*2c70*/  ISETP.GT.AND P1, PT, R48, RZ, PT ;  /* 0x000000ff3000720c */ /* 0x000fe20003f24270 */
[----:B------:R-:W-:-:S03]  /*2c80*/  ULDC.64 UR4, c[0x0][0x5c0] ;  /* 0x0001700000047ab9 */ /* 0x000fc60000000a00 */
[----:B------:R-:W-:-:S03]  /*2c90*/  ISETP.GT.AND P2, PT, R50, RZ, P1 ;  /* 0x000000ff3200720c */ /* 0x000fc60000f44270 */
[----:B------:R-:W1:Y:S08]  /*2ca0*/  LDC.64 R44, c[0x0][0x5b0] ;  /* 0x00016c00ff2c7b82 */ /* 0x000e700000000a00 */
[----:B------:R-:W2:Y:S01]  /*2cb0*/  LDC.64 R46, c[0x0][0x5a8] ;  /* 0x00016a00ff2e7b82 */ /* 0x000ea20000000a00 */
[-C--:B0-----:R-:W-:Y:S02]  /*2cc0*/  IMAD R0, R21, R42.reuse, RZ ;  /* 0x0000002a15007224 */ /* 0x081fe400078e02ff */
[----:B------:R-:W-:-:S04]  /*2cd0*/  IMAD.WIDE.U32 R20, R31, R42, R4 ;  /* 0x0000002a1f147225 */ /* 0x000fc800078e0004 */
[----:B------:R-:W-:Y:S02]  /*2ce0*/  IMAD R15, R31, R43, R0 ;  /* 0x0000002b1f0f7224 */ /* 0x000fe400078e0200 */
[-C--:B-1----:R-:W-:Y:S02]  /*2cf0*/  IMAD R0, R13, R44.reuse, RZ ;  /* 0x0000002c0d007224 */ /* 0x082fe400078e02ff */
[----:B------:R-:W-:Y:S02]  /*2d00*/  IMAD.IADD R7, R21, 0x1, R15 ;  /* 0x0000000115077824 */ /* 0x000fe400078e020f */
[----:B------:R-:W-:Y:S02]  /*2d10*/  IMAD.MOV.U32 R6, RZ, RZ, R20 ;  /* 0x000000ffff067224 */ /* 0x000fe400078e0014 */
[C---:B------:R-:W-:Y:S02]  /*2d20*/  IMAD R43, R12.reuse, R45, R0 ;  /* 0x0000002d0c2b7224 */ /* 0x040fe400078e0200 */
[----:B------:R-:W-:-:S04]  /*2d30*/  IMAD.WIDE.U32 R2, R12, R44, R6 ;  /* 0x0000002c0c027225 */ /* 0x000fc800078e0006 */
[----:B------:R-:W-:Y:S01]  /*2d40*/  IMAD.IADD R0, R3, 0x1, R43 ;  /* 0x0000000103007824 */ /* 0x000fe200078e022b */
[----:B--2---:R-:W-:-:S04]  /*2d50*/  LEA R8, P0, R2, R46, 0x1 ;  /* 0x0000002e02087211 */ /* 0x004fc800078008ff */
[----:B------:R-:W-:-:S05]  /*2d60*/  LEA.HI.X R9, R2, R47, R0, 0x1, P0 ;  /* 0x0000002f02097211 */ /* 0x000fca00000f0c00 */
[----:B------:R0:W2:Y:S01]  /*2d70*/  @P2 LDG.E.LTC128B.U16 R0, desc[UR40][R8.64] ;  /* 0x0000002808002981 */ /* 0x0000a2000c1e1520 */
[----:B------:R-:W-:Y:S01]  /*2d80*/  LEA R2, P0, R14, UR4, 0x1 ;  /* 0x000000040e027c11 */ /* 0x000fe2000f8008ff */
[----:B------:R-:W-:Y:S01]  /*2d90*/  IMAD.WIDE.U32 R10, R12, R44, R4 ;  /* 0x0000002c0c0a7225 */ /* 0x000fe200078e0004 */
[----:B------:R-:W-:Y:S01]  /*2da0*/  ISETP.GT.AND P1, PT, R50, 0x1, P1 ;  /* 0x000000013200780c */ /* 0x000fe20000f24270 */
[----:B------:R-:W-:Y:S02]  /*2db0*/  BSSY B1, `(.L_x_34) ;  /* 0x0000010000017945 */ /* 0x000fe40003800000 */
[----:B------:R-:W-:Y:S02]  /*2dc0*/  IMAD.IADD R11, R43, 0x1, R11 ;  /* 0x000000012b0b7824 */ /* 0x000fe400078e020b */
[----:B------:R-:W-:-:S04]  /*2dd0*/  IMAD.WIDE.U32 R10, R31, R42, R10 ;  /* 0x0000002a1f0a7225 */ /* 0x000fc800078e000a */
[----:B0-----:R-:W-:Y:S01]  /*2de0*/  IMAD.IADD R9, R15, 0x1, R11 ;  /* 0x000000010f097824 */ /* 0x001fe200078e020b */
[----:B------:R-:W-:Y:S01]  /*2df0*/  SHF.L.U64.HI R11, R44, 0x3, R45 ;  /* 0x000000032c0b7819 */ /* 0x000fe2000001022d */
[----:B--2---:R-:W-:-:S05]  /*2e00*/  HADD2.F32 R3, -RZ, R0.H0_H0 ;  /* 0x20000000ff037230 */ /* 0x004fca0000004100 */
[----:B------:R-:W-:-:S04]  /*2e10*/  FMUL R3, R3, R32 ;  /* 0x0000002003037220 */ /* 0x000fc80000400000 */
[----:B------:R-:W-:Y:S01]  /*2e20*/  FFMA R24, R24, R30, R3 ;  /* 0x0000001e18187223 */ /* 0x000fe20000000003 */
[----:B------:R-:W-:Y:S02]  /*2e30*/  LEA.HI.X R3, R14, UR5, R49, 0x1, P0 ;  /* 0x000000050e037c11 */ /* 0x000fe400080f0c31 */
[C---:B------:R-:W-:Y:S02]  /*2e40*/  LEA R8, P0, R10.reuse, R46, 0x1 ;  /* 0x0000002e0a087211 */ /* 0x040fe400078008ff */
[----:B------:R-:W-:Y:S02]  /*2e50*/  F2FP.F16.F32.PACK_AB R24, RZ, R24 ;  /* 0x00000018ff18723e */ /* 0x000fe400000000ff */
[----:B------:R-:W-:Y:S01]  /*2e60*/  LEA.HI.X R9, R10, R47, R9, 0x1, P0 ;  /* 0x0000002f0a097211 */ /* 0x000fe200000f0c09 */
[----:B------:R-:W-:Y:S02]  /*2e70*/  IMAD.SHL.U32 R10, R44, 0x8, RZ ;  /* 0x000000082c0a7824 */ /* 0x000fe400078e00ff */
[----:B------:R0:W-:Y:S01]  /*2e80*/  @P2 STG.E.U16 desc[UR40][R2.64], R24 ;  /* 0x0000001802002986 */ /* 0x0001e2000c101528 */
[----:B------:R-:W-:Y:S05]  /*2e90*/  @!P1 BRA `(.L_x_35) ;  /* 0x0000000000049947 */ /* 0x000fea0003800000 */
[----:B------:R1:W5:Y:S02]  /*2ea0*/  LDG.E.LTC128B.U16 R0, desc[UR40][R8.64+0x2] ;  /* 0x0000022808007981 */ /* 0x000364000c1e1520 */
.L_x_35:
[----:B------:R-:W-:Y:S05]  /*2eb0*/  BSYNC B1 ;  /* 0x0000000000017941 */ /* 0x000fea0003800000 */
.L_x_34:
[----:B-1---5:R-:W-:Y:S01]  /*2ec0*/  HADD2.F32 R9, -RZ, R0.H0_H0 ;  /* 0x20000000ff097230 */ /* 0x022fe20000004100 */
[----:B------:R-:W-:Y:S01]  /*2ed0*/  ISETP.GT.AND P0, PT, R48, 0x8, PT ;  /* 0x000000083000780c */ /* 0x000fe20003f04270 */
[----:B------:R-:W-:-:S04]  /*2ee0*/  IMAD.WIDE.U32 R10, R12, R44, R10 ;  /* 0x0000002c0c0a7225 */ /* 0x000fc800078e000a */
[----:B------:R-:W-:Y:S01]  /*2ef0*/  FMUL R6, R9, R32 ;  /* 0x0000002009067220 */ /* 0x000fe20000400000 */
[----:B------:R-:W-:Y:S01]  /*2f00*/  IMAD.IADD R43, R43, 0x1, R11 ;  /* 0x000000012b2b7824 */ /* 0x000fe200078e020b */
[----:B------:R-:W-:Y:S01]  /*2f10*/  IADD3 R20, P3, R20, R10, RZ ;  /* 0x0000000a14147210 */ /* 0x000fe20007f7e0ff */
[----:B------:R-:W-:Y:S01]  /*2f20*/  @P1 IMAD.MOV.U32 R8, RZ, RZ, R2 ;  /* 0x000000ffff081224 */ /* 0x000fe200078e0002 */
[----:B------:R-:W-:Y:S01]  /*2f30*/  ISETP.GT.AND P2, PT, R50, RZ, P0 ;  /* 0x000000ff3200720c */ /* 0x000fe20000744270 */
[----:B------:R-:W-:Y:S01]  /*2f40*/  FFMA R25, R25, R30, R6 ;  /* 0x0000001e19197223 */ /* 0x000fe20000000006 */
[----:B------:R-:W-:Y:S02]  /*2f50*/  @P1 IMAD.MOV.U32 R9, RZ, RZ, R3 ;  /* 0x000000ffff091224 */ /* 0x000fe400078e0003 */
[----:B------:R-:W-:Y:S01]  /*2f60*/  IMAD.X R7, R43, 0x1, R7, P3 ;  /* 0x000000012b077824 */ /* 0x000fe200018e0607 */
[----:B------:R-:W-:Y:S02]  /*2f70*/  LEA R6, P3, R20, R46, 0x1 ;  /* 0x0000002e14067211 */ /* 0x000fe400078608ff */
[----:B------:R-:W-:-:S02]  /*2f80*/  F2FP.F16.F32.PACK_AB R25, RZ, R25 ;  /* 0x00000019ff19723e */ /* 0x000fc400000000ff */
[----:B------:R-:W-:-:S03]  /*2f90*/  LEA.HI.X R7, R20, R47, R7, 0x1, P3 ;  /* 0x0000002f14077211 */ /* 0x000fc600018f0c07 */
[----:B------:R1:W-:Y:S04]  /*2fa0*/  @P1 STG.E.U16 desc[UR40][R8.64+0x2], R25 ;  /* 0x0000021908001986 */ /* 0x0003e8000c101528 */
[----:B------:R2:W3:Y:S01]  /*2fb0*/  @P2 LDG.E.LTC128B.U16 R0, desc[UR40][R6.64] ;  /* 0x0000002806002981 */ /* 0x0004e2000c1e1520 */
[C---:B------:R-:W-:Y:S01]  /*2fc0*/  SHF.L.U64.HI R13, R36.reuse, 0x1, R35 ;  /* 0x00000001240d7819 */ /* 0x040fe20000010223 */
[----:B------:R-:W-:Y:S01]  /*2fd0*/  BSSY B1, `(.L_x_36) ;  /* 0x0000011000017945 */ /* 0x000fe20003800000 */
[----:B0-----:R-:W-:Y:S02]  /*2fe0*/  LEA R2, P1, R36, R2, 0x1 ;  /* 0x0000000224027211 */ /* 0x001fe400078208ff */
[----:B------:R-:W-:Y:S02]  /*2ff0*/  IADD3 R4, P3, R4, R10, RZ ;  /* 0x0000000a04047210 */ /* 0x000fe40007f7e0ff */
[----:B------:R-:W-:Y:S01]  /*3000*/  ISETP.GT.AND P0, PT, R50, 0x1, P0 ;  /* 0x000000013200780c */ /* 0x000fe20000704270 */
[----:B------:R-:W-:-:S02]  /*3010*/  IMAD.X R3, R13, 0x1, R3, P1 ;  /* 0x000000010d037824 */ /* 0x000fc400008e0603 */
[----:B------:R-:W-:Y:S02]  /*3020*/  IMAD.X R5, R5, 0x1, R43, P3 ;  /* 0x0000000105057824 */ /* 0x000fe400018e062b */
[----:B------:R-:W-:-:S04]  /*3030*/  IMAD.WIDE.U32 R4, R31, R42, R4 ;  /* 0x0000002a1f047225 */ /* 0x000fc800078e0004 */
[----:B------:R-:W-:Y:S01]  /*3040*/  IMAD.IADD R5, R15, 0x1, R5 ;  /* 0x000000010f057824 */ /* 0x000fe200078e0205 */
[----:B--2---:R-:W-:-:S04]  /*3050*/  LEA R6, P1, R4, R46, 0x1 ;  /* 0x0000002e04067211 */ /* 0x004fc800078208ff */
[----:B------:R-:W-:Y:S01]  /*3060*/  LEA.HI.X R7, R4, R47, R5, 0x1, P1 ;  /* 0x0000002f04077211 */ /* 0x000fe200008f0c05 */
[----:B---3--:R-:W-:-:S05]  /*3070*/  HADD2.F32 R11, -RZ, R0.H0_H0 ;  /* 0x20000000ff0b7230 */ /* 0x008fca0000004100 */
[----:B------:R-:W-:-:S04]  /*3080*/  FMUL R11, R11, R32 ;  /* 0x000000200b0b7220 */ /* 0x000fc80000400000 */
[----:B------:R-:W-:-:S05]  /*3090*/  FFMA R11, R26, R30, R11 ;  /* 0x0000001e1a0b7223 */ /* 0x000fca000000000b */
[----:B------:R-:W-:-:S05]  /*30a0*/  F2FP.F16.F32.PACK_AB R11, RZ, R11 ;  /* 0x0000000bff0b723e */ /* 0x000fca00000000ff */
[----:B------:R1:W-:Y:S01]  /*30b0*/  @P2 STG.E.U16 desc[UR40][R2.64], R11 ;  /* 0x0000000b02002986 */ /* 0x0003e2000c101528 */
[----:B------:R-:W-:Y:S05]  /*30c0*/  @!P0 BRA `(.L_x_37) ;  /* 0x0000000000048947 */ /* 0x000fea0003800000 */
[----:B------:R0:W5:Y:S02]  /*30d0*/  LDG.E.LTC128B.U16 R0, desc[UR40][R6.64+0x2] ;  /* 0x0000022806007981 */ /* 0x000164000c1e1520 */
.L_x_37:
[----:B------:R-:W-:Y:S05]  /*30e0*/  BSYNC B1 ;  /* 0x0000000000017941 */ /* 0x000fea0003800000 */
.L_x_36:
[----:B------:R-:W-:Y:S05]  /*30f0*/  @!P0 BRA `(.L_x_38) ;  /* 0x0000000000808947 */ /* 0x000fea0003800000 */
[----:B-----5:R-:W-:-:S05]  /*3100*/  HADD2.F32 R5, -RZ, R0.H0_H0 ;  /* 0x20000000ff057230 */ /* 0x020fca0000004100 */
[----:B------:R-:W-:-:S04]  /*3110*/  FMUL R0, R5, R32 ;  /* 0x0000002005007220 */ /* 0x000fc80000400000 */
[----:B------:R-:W-:-:S05]  /*3120*/  FFMA R0, R27, R30, R0 ;  /* 0x0000001e1b007223 */ /* 0x000fca0000000000 */
[----:B------:R-:W-:-:S05]  /*3130*/  F2FP.F16.F32.PACK_AB R0, RZ, R0 ;  /* 0x00000000ff00723e */ /* 0x000fca00000000ff */
[----:B------:R2:W-:Y:S01]  /*3140*/  STG.E.U16 desc[UR40][R2.64+0x2], R0 ;  /* 0x0000020002007986 */ /* 0x0005e2000c101528 */
[----:B------:R-:W-:Y:S05]  /*3150*/  BRA `(.L_x_38) ;  /* 0x0000000000687947 */ /* 0x000fea0003800000 */
.L_x_33:
[----:B------:R-:W-:Y:S01]  /*3160*/  ISETP.GT.AND P0, PT, R48, RZ, PT ;  /* 0x000000ff3000720c */ /* 0x000fe20003f04270 */
[----:B------:R-:W-:Y:S01]  /*3170*/  ULDC.64 UR4, c[0x0][0x5c0] ;  /* 0x0001700000047ab9 */ /* 0x000fe20000000a00 */
[-C--:B------:R-:W-:Y:S01]  /*3180*/  FMUL R24, R24, R30.reuse ;  /* 0x0000001e18187220 */ /* 0x080fe20000400000 */
[----:B------:R-:W-:Y:S01]  /*3190*/  LEA R2, P3, R14, UR4, 0x1 ;  /* 0x000000040e027c11 */ /* 0x000fe2000f8608ff */
[-C--:B------:R-:W-:Y:S01]  /*31a0*/  FMUL R25, R25, R30.reuse ;  /* 0x0000001e19197220 */ /* 0x080fe20000400000 */
[----:B------:R-:W-:Y:S01]  /*31b0*/  ISETP.GT.AND P2, PT, R50, RZ, P0 ;  /* 0x000000ff3200720c */ /* 0x000fe20000744270 */
[-C--:B------:R-:W-:Y:S01]  /*31c0*/  FMUL R26, R26, R30.reuse ;  /* 0x0000001e1a1a7220 */ /* 0x080fe20000400000 */
[----:B------:R-:W-:Y:S01]  /*31d0*/  ISETP.GT.AND P1, PT, R48, 0x8, PT ;  /* 0x000000083000780c */ /* 0x000fe20003f24270 */
[----:B------:R-:W-:Y:S01]  /*31e0*/  FMUL R27, R27, R30 ;  /* 0x0000001e1b1b7220 */ /* 0x000fe20000400000 */
[----:B------:R-:W-:Y:S02]  /*31f0*/  F2FP.F16.F32.PACK_AB R24, RZ, R24 ;  /* 0x00000018ff18723e */ /* 0x000fe400000000ff */
[----:B------:R-:W-:-:S02]  /*3200*/  LEA.HI.X R3, R14, UR5, R49, 0x1, P3 ;  /* 0x000000050e037c11 */ /* 0x000fc400098f0c31 */
[C---:B------:R-:W-:Y:S02]  /*3210*/  ISETP.GT.AND P0, PT, R50.reuse, 0x1, P0 ;  /* 0x000000013200780c */ /* 0x040fe40000704270 */
[C---:B------:R-:W-:Y:S02]  /*3220*/  ISETP.GT.AND P3, PT, R50.reuse, RZ, P1 ;  /* 0x000000ff3200720c */ /* 0x040fe40000f64270 */
[----:B------:R-:W-:Y:S01]  /*3230*/  ISETP.GT.AND P1, PT, R50, 0x1, P1 ;  /* 0x000000013200780c */ /* 0x000fe20000f24270 */
[----:B------:R-:W-:Y:S01]  /*3240*/  @P2 STG.E.U16 desc[UR40][R2.64], R24 ;  /* 0x0000001802002986 */ /* 0x000fe2000c101528 */
[C---:B------:R-:W-:Y:S02]  /*3250*/  SHF.L.U64.HI R5, R36.reuse, 0x1, R35 ;  /* 0x0000000124057819 */ /* 0x040fe40000010223 */
[----:B------:R-:W-:Y:S02]  /*3260*/  LEA R4, P2, R36, R2, 0x1 ;  /* 0x0000000224047211 */ /* 0x000fe400078408ff */
[----:B------:R-:W-:-:S02]  /*3270*/  F2FP.F16.F32.PACK_AB R25, RZ, R25 ;  /* 0x00000019ff19723e */ /* 0x000fc400000000ff */
[----:B------:R-:W-:Y:S01]  /*3280*/  F2FP.F16.F32.PACK_AB R26, RZ, R26 ;  /* 0x0000001aff1a723e */ /* 0x000fe200000000ff */
[----:B------:R-:W-:Y:S01]  /*3290*/  IMAD.X R5, R5, 0x1, R3, P2 ;  /* 0x0000000105057824 */ /* 0x000fe200010e0603 */
[----:B------:R-:W-:Y:S01]  /*32a0*/  F2FP.F16.F32.PACK_AB R27, RZ, R27 ;  /* 0x0000001bff1b723e */ /* 0x000fe200000000ff */
[----:B------:R0:W-:Y:S04]  /*32b0*/  @P0 STG.E.U16 desc[UR40][R2.64+0x2], R25 ;  /* 0x0000021902000986 */ /* 0x0001e8000c101528 */
[----:B------:R1:W-:Y:S01]  /*32c0*/  @P3 STG.E.U16 desc[UR40][R4.64], R26 ;  /* 0x0000001a04003986 */ /* 0x0003e2000c101528 */
[----:B0-----:R-:W-:Y:S02]  /*32d0*/  @P1 IMAD.MOV.U32 R2, RZ, RZ, R4 ;  /* 0x000000ffff021224 */ /* 0x001fe400078e0004 */
[----:B------:R-:W-:-:S05]  /*32e0*/  @P1 IMAD.MOV.U32 R3, RZ, RZ, R5 ;  /* 0x000000ffff031224 */ /* 0x000fca00078e0005 */
[----:B------:R1:W-:Y:S02]  /*32f0*/  @P1 STG.E.U16 desc[UR40][R2.64+0x2], R27 ;  /* 0x0000021b02001986 */ /* 0x0003e4000c101528 */
.L_x_38:
[----:B------:R-:W-:Y:S05]  /*3300*/  BSYNC B0 ;  /* 0x0000000000007941 */ /* 0x000fea0003800000 */
.L_x_32:
[----:B------:R-:W-:Y:S01]  /*3310*/  IADD3 R18, P0, R18, UR38, RZ ;  /* 0x0000002612127c10 */ /* 0x000fe2000ff1e0ff */
[----:B------:R-:W-:Y:S01]  /*3320*/  ULDC.64 UR4, c[0x0][0x650] ;  /* 0x0001940000047ab9 */ /* 0x000fe20000000a00 */
[----:B--2--5:R-:W-:Y:S01]  /*3330*/  PRMT R0, RZ, 0x7610, R0 ;  /* 0x00007610ff007816 */ /* 0x024fe20000000000 */
[----:B------:R-:W-:Y:S01]  /*3340*/  IMAD.MOV.U32 R42, RZ, RZ, -0x1 ;  /* 0xffffffffff2a7424 */ /* 0x000fe200078e00ff */
[----:B------:R-:W-:Y:S01]  /*3350*/  IADD3.X R19, R19, UR37, RZ, P0, !PT ;  /* 0x0000002513137c10 */ /* 0x000fe200087fe4ff */
[----:B------:R-:W-:Y:S01]  /*3360*/  IMAD.MOV.U32 R31, RZ, RZ, -0x1 ;  /* 0xffffffffff1f7424 */ /* 0x000fe200078e00ff */
[----:B------:R-:W-:-:S04]  /*3370*/  ISETP.GE.U32.AND P0, PT, R18, UR4, PT ;  /* 0x0000000412007c0c */ /* 0x000fc8000bf06070 */
[----:B------:R-:W-:-:S13]  /*3380*/  ISETP.GE.U32.AND.EX P0, PT, R19, UR5, PT, P0 ;  /* 0x0000000513007c0c */ /* 0x000fda000bf06100 */
[----:B------:R-:W-:Y:S05]  /*3390*/  @P0 BRA `(.L_x_39) ;  /* 0x0000000400500947 */ /* 0x000fea0003800000 */
[----:B-1----:R-:W1:Y:S01]  /*33a0*/  LDC.64 R8, c[0x0][0x628] ;  /* 0x00018a00ff087b82 */ /* 0x002e620000000a00 */
[----:B------:R-:W2:Y:S01]  /*33b0*/  S2R R14, SR_CTAID.X ;  /* 0x00000000000e7919 */ /* 0x000ea20000002500 */
[----:B0-----:R-:W-:Y:S02]  /*33c0*/  IMAD.MOV.U32 R6, RZ, RZ, R18 ;  /* 0x000000ffff067224 */ /* 0x001fe400078e0012 */
[----:B------:R-:W-:Y:S01]  /*33d0*/  IMAD.MOV.U32 R7, RZ, RZ, R19 ;  /* 0x000000ffff077224 */ /* 0x000fe200078e0013 */
[----:B------:R-:W0:Y:S03]  /*33e0*/  S2R R15, SR_CTAID.Y ;  /* 0x00000000000f7919 */ /* 0x000e260000002600 */
[----:B------:R-:W3:Y:S08]  /*33f0*/  LDC R0, c[0x0][0x630] ;  /* 0x00018c00ff007b82 */ /* 0x000ef00000000800 */
[----:B------:R-:W4:Y:S01]  /*3400*/  LDC.64 R12, c[0x0][0x620] ;  /* 0x00018800ff0c7b82 */ /* 0x000f220000000a00 */
[----:B-1----:R-:W-:-:S04]  /*3410*/  ISETP.NE.U32.AND P0, PT, R8, RZ, PT ;  /* 0x000000ff0800720c */ /* 0x002fc80003f05070 */
[----:B------:R-:W-:-:S13]  /*3420*/  ISETP.NE.AND.EX P0, PT, R9, RZ, PT, P0 ;  /* 0x000000ff0900720c */ /* 0x000fda0003f05300 */
[----:B0-234-:R-:W-:Y:S05]  /*3430*/  @!P0 BRA `(.L_x_40) ;  /* 0x0000000000288947 */ /* 0x01dfea0003800000 */
        /* <DEDUP_REMOVED lines=10> */
.L_x_40:
[----:B------:R-:W0:Y:S01]  /*34e0*/  LDC.64 R42, c[0x0][0x640] ;  /* 0x00019000ff2a7b82 */ /* 0x000e220000000a00 */
[-CC-:B------:R-:W-:Y:S01]  /*34f0*/  SHF.R.U64 R31, R6, R0.reuse, R7.reuse ;  /* 0x00000000061f7219 */ /* 0x180fe20000001207 */
[----:B------:R-:W-:Y:S01]  /*3500*/  ULDC UR4, c[0x0][0x150] ;  /* 0x0000540000047ab9 */ /* 0x000fe20000000800 */
[----:B------:R-:W-:Y:S02]  /*3510*/  SHF.R.U32.HI R0, RZ, R0, R7 ;  /* 0x00000000ff007219 */ /* 0x000fe40000011607 */
[----:B------:R-:W-:Y:S02]  /*3520*/  IADD3 R5, P0, RZ, -R31, RZ ;  /* 0x8000001fff057210 */ /* 0x000fe40007f1e0ff */
[----:B------:R-:W-:Y:S01]  /*3530*/  I2FP.F32.U32 R6, R14 ;  /* 0x0000000e00067245 */ /* 0x000fe20000201000 */
[----:B------:R-:W1:Y:S02]  /*3540*/  LDC R4, c[0x0][0x618] ;  /* 0x00018600ff047b82 */ /* 0x000e640000000800 */
[----:B------:R-:W-:-:S02]  /*3550*/  IMAD.X R3, RZ, RZ, ~R0, P0 ;  /* 0x000000ffff037224 */ /* 0x000fc400000e0e00 */
[----:B------:R-:W-:Y:S01]  /*3560*/  FMUL R6, R6, UR4 ;  /* 0x0000000406067c20 */ /* 0x000fe20008400000 */
[----:B------:R-:W-:Y:S01]  /*3570*/  ULDC UR4, c[0x0][0x154] ;  /* 0x0000550000047ab9 */ /* 0x000fe20000000800 */
[-C--:B------:R-:W-:Y:S02]  /*3580*/  IMAD R0, R3, R12.reuse, RZ ;  /* 0x0000000c03007224 */ /* 0x080fe400078e02ff */
[----:B------:R-:W2:Y:S01]  /*3590*/  LDC R24, c[0x0][0x608] ;  /* 0x00018200ff187b82 */ /* 0x000ea20000000800 */
[C---:B------:R-:W-:Y:S01]  /*35a0*/  IMAD.WIDE.U32 R2, R5.reuse, R12, R18 ;  /* 0x0000000c05027225 */ /* 0x040fe200078e0012 */
[----:B------:R-:W3:Y:S03]  /*35b0*/  F2I.U32.TRUNC.NTZ R6, R6 ;  /* 0x0000000600067305 */ /* 0x000ee6000020f000 */
[----:B------:R-:W-:Y:S01]  /*35c0*/  IMAD R5, R5, R13, R0 ;  /* 0x0000000d05057224 */ /* 0x000fe200078e0200 */
[----:B------:R-:W-:-:S02]  /*35d0*/  I2FP.F32.U32 R0, R15 ;  /* 0x0000000f00007245 */ /* 0x000fc40000201000 */
[----:B------:R-:W4:Y:S01]  /*35e0*/  LDC R26, c[0x0][0x658] ;  /* 0x00019600ff1a7b82 */ /* 0x000f220000000800 */
[----:B------:R-:W-:Y:S01]  /*35f0*/  IMAD.IADD R3, R3, 0x1, R5 ;  /* 0x0000000103037824 */ /* 0x000fe200078e0205 */
[----:B0-----:R-:W-:Y:S01]  /*3600*/  ISETP.NE.U32.AND P0, PT, R42, RZ, PT ;  /* 0x000000ff2a00720c */ /* 0x001fe20003f05070 */
[----:B------:R-:W-:-:S03]  /*3610*/  FMUL R0, R0, UR4 ;  /* 0x0000000400007c20 */ /* 0x000fc60008400000 */
[----:B------:R-:W-:Y:S01]  /*3620*/  ISETP.NE.AND.EX P0, PT, R43, RZ, PT, P0 ;  /* 0x000000ff2b00720c */ /* 0x000fe20003f05300 */
[----:B------:R0:W0:Y:S01]  /*3630*/  F2I.U32.TRUNC.NTZ R12, R0 ;  /* 0x00000000000c7305 */ /* 0x000022000020f000 */
[----:B------:R-:W5:Y:S01]  /*3640*/  LDC R7, c[0x0][0x144] ;  /* 0x00005100ff077b82 */ /* 0x000f620000000800 */
[-CC-:B-1----:R-:W-:Y:S01]  /*3650*/  SHF.R.U64 R8, R2, R4.reuse, R3.reuse ;  /* 0x0000000402087219 */ /* 0x182fe20000001203 */
[----:B---3--:R-:W-:Y:S01]  /*3660*/  IMAD.MOV R6, RZ, RZ, -R6 ;  /* 0x000000ffff067224 */ /* 0x008fe200078e0a06 */
[----:B------:R-:W-:-:S05]  /*3670*/  SHF.R.U32.HI R3, RZ, R4, R3 ;  /* 0x00000004ff037219 */ /* 0x000fca0000011603 */
[----:B------:R-:W1:Y:S01]  /*3680*/  LDC R20, c[0x0][0x148] ;  /* 0x00005200ff147b82 */ /* 0x000e620000000800 */
[-CC-:B--2---:R-:W-:Y:S02]  /*3690*/  SHF.R.U64 R10, R8, R24.reuse, R3.reuse ;  /* 0x00000018080a7219 */ /* 0x184fe40000001203 */
[----:B------:R-:W-:-:S05]  /*36a0*/  SHF.R.U32.HI R3, RZ, R24, R3 ;  /* 0x00000018ff037219 */ /* 0x000fca0000011603 */
[----:B------:R-:W2:Y:S01]  /*36b0*/  LDC R13, c[0x0][0x600] ;  /* 0x00018000ff0d7b82 */ /* 0x000ea20000000800 */
[-CC-:B----4-:R-:W-:Y:S02]  /*36c0*/  SHF.R.U64 R11, R10, R26.reuse, R3.reuse ;  /* 0x0000001a0a0b7219 */ /* 0x190fe40000001203 */
[----:B------:R-:W-:-:S03]  /*36d0*/  SHF.R.U32.HI R3, RZ, R26, R3 ;  /* 0x0000001aff037219 */ /* 0x000fc60000011603 */
[----:B------:R-:W-:Y:S02]  /*36e0*/  IMAD.MOV.U32 R2, RZ, RZ, R11 ;  /* 0x000000ffff027224 */ /* 0x000fe400078e000b */
[----:B------:R-:W3:Y:S01]  /*36f0*/  LDC R21, c[0x0][0x648] ;  /* 0x00019200ff157b82 */ /* 0x000ee20000000800 */
[----:B-----5:R-:W-:-:S07]  /*3700*/  IMAD R14, R7, R6, R14 ;  /* 0x00000006070e7224 */ /* 0x020fce00078e020e */
[----:B------:R-:W4:Y:S08]  /*3710*/  LDC R25, c[0x0][0x638] ;  /* 0x00018e00ff197b82 */ /* 0x000f300000000800 */
[----:B------:R-:W0:Y:S01]  /*3720*/  LDC R41, c[0x0][0x610] ;  /* 0x00018400ff297b82 */ /* 0x000e220000000800 */
[----:B-1----:R-:W-:Y:S05]  /*3730*/  @!P0 BRA `(.L_x_41) ;  /* 0x0000000000288947 */ /* 0x002fea0003800000 */
[----:B0-----:R-:W0:Y:S02]  /*3740*/  LDC R0, c[0x0][0x64c] ;  /* 0x00019300ff007b82 */ /* 0x001e240000000800 */
        /* <DEDUP_REMOVED lines=9> */
.L_x_41:
[----:B------:R-:W-:Y:S01]  /*37e0*/  ISETP.NE.AND P0, PT, R17, 0x1, PT ;  /* 0x000000011100780c */ /* 0x000fe20003f05270 */
[----:B--2---:R-:W-:Y:S01]  /*37f0*/  VIADD R5, R13, 0xffffffff ;  /* 0xffffffff0d057836 */ /* 0x004fe20000000000 */
[----:B0--3--:R-:W-:Y:S01]  /*3800*/  SHF.R.U64 R0, R2, R21, R3 ;  /* 0x0000001502007219 */ /* 0x009fe20000001203 */
[----:B------:R-:W-:Y:S01]  /*3810*/  IMAD.MOV R12, RZ, RZ, -R12 ;  /* 0x000000ffff0c7224 */ /* 0x000fe200078e0a0c */
[----:B------:R-:W-:Y:S02]  /*3820*/  LOP3.LUT R3, R10, R39, RZ, 0xc0, !PT ;  /* 0x000000270a037212 */ /* 0x000fe400078ec0ff */
[----:B------:R-:W-:Y:S01]  /*3830*/  LOP3.LUT R5, R8, R5, RZ, 0xc0, !PT ;  /* 0x0000000508057212 */ /* 0x000fe200078ec0ff */
[----:B------:R-:W-:Y:S02]  /*3840*/  IMAD.MOV R2, RZ, RZ, -R0 ;  /* 0x000000ffff027224 */ /* 0x000fe400078e0a00 */
[----:B------:R-:W-:Y:S02]  /*3850*/  IMAD R3, R34, R0, R3 ;  /* 0x0000000022037224 */ /* 0x000fe400078e0203 */
[----:B----4-:R-:W-:-:S02]  /*3860*/  IMAD R0, R2, R25, R11 ;  /* 0x0000001902007224 */ /* 0x010fc400078e020b */
[----:B------:R-:W-:Y:S02]  /*3870*/  @P0 IMAD R14, R20, R12, R15 ;  /* 0x0000000c140e0224 */ /* 0x000fe400078e020f */
[----:B------:R-:W-:Y:S02]  /*3880*/  IMAD R2, R0, R13, R5 ;  /* 0x0000000d00027224 */ /* 0x000fe400078e0205 */
[----:B------:R-:W-:Y:S02]  /*3890*/  IMAD R41, R3, R41, R14 ;  /* 0x0000002903297224 */ /* 0x000fe400078e020e */
[----:B------:R-:W-:-:S03]  /*38a0*/  IMAD.MOV.U32 R3, RZ, RZ, 0x1 ;  /* 0x00000001ff037424 */ /* 0x000fc600078e00ff */
[----:B------:R-:W-:Y:S02]  /*38b0*/  SEL R42, R2, R41, !P0 ;  /* 0x00000029022a7207 */ /* 0x000fe40004000000 */
[----:B------:R-:W-:Y:S02]  /*38c0*/  PRMT R0, R3, 0x7610, R0 ;  /* 0x0000761003007816 */ /* 0x000fe40000000000 */
[----:B------:R-:W-:-:S07]  /*38d0*/  SEL R41, R41, R2, !P0 ;  /* 0x0000000229297207 */ /* 0x000fce0004000000 */
.L_x_39:
[----:B------:R-:W-:-:S13]  /*38e0*/  LOP3.LUT P0, RZ, R0, 0xff, RZ, 0xc0, !PT ;  /* 0x000000ff00ff7812 */ /* 0x000fda000780c0ff */
[----:B------:R-:W-:Y:S05]  /*38f0*/  @P0 BRA `(.L_x_42) ;  /* 0xffffffd800d00947 */ /* 0x000fea000383ffff */
[----:B------:R-:W-:Y:S05]  /*3900*/  EXIT ;  /* 0x000000000000794d */ /* 0x000fea0003800000 */
.L_x_7:
        /* <DEDUP_REMOVED lines=26> */
.L_x_44:
[----:B------:R-:W0:Y:S01]  /*3ab0*/  LDC.64 R32, c[0x0][0x640] ;  /* 0x00019000ff207b82 */ /* 0x000e220000000a00 */
[-CC-:B------:R-:W-:Y:S01]  /*3ac0*/  SHF.R.U64 R22, R14, R8.reuse, R15.reuse ;  /* 0x000000080e167219 */ /* 0x180fe2000000120f */
[----:B------:R-:W-:Y:S01]  /*3ad0*/  IMAD.MOV.U32 R25, RZ, RZ, 0x1 ;  /* 0x00000001ff197424 */ /* 0x000fe200078e00ff */
[----:B------:R-:W-:Y:S02]  /*3ae0*/  SHF.R.U32.HI R3, RZ, R8, R15 ;  /* 0x00000008ff037219 */ /* 0x000fe4000001160f */
[----:B------:R-:W-:-:S03]  /*3af0*/  IADD3 R7, P0, RZ, -R22, RZ ;  /* 0x80000016ff077210 */ /* 0x000fc60007f1e0ff */
[----:B------:R-:W1:Y:S02]  /*3b00*/  LDC R12, c[0x0][0x618] ;  /* 0x00018600ff0c7b82 */ /* 0x000e640000000800 */
[----:B------:R-:W-:Y:S02]  /*3b10*/  IMAD.X R3, RZ, RZ, ~R3, P0 ;  /* 0x000000ffff037224 */ /* 0x000fe400000e0e03 */
[----:B------:R-:W-:-:S04]  /*3b20*/  IMAD.WIDE.U32 R10, R7, R26, R18 ;  /* 0x0000001a070a7225 */ /* 0x000fc800078e0012 */
[----:B------:R-:W2:Y:S01]  /*3b30*/  LDC R14, c[0x0][0x608] ;  /* 0x00018200ff0e7b82 */ /* 0x000ea20000000800 */
[----:B------:R-:W-:-:S04]  /*3b40*/  IMAD R8, R3, R26, RZ ;  /* 0x0000001a03087224 */ /* 0x000fc800078e02ff */
[----:B------:R-:W-:Y:S02]  /*3b50*/  IMAD R3, R7, R27, R8 ;  /* 0x0000001b07037224 */ /* 0x000fe400078e0208 */
[----:B------:R-:W-:Y:S01]  /*3b60*/  IMAD.MOV.U32 R7, RZ, RZ, -0x1 ;  /* 0xffffffffff077424 */ /* 0x000fe200078e00ff */
[----:B------:R-:W3:Y:S01]  /*3b70*/  LDC R30, c[0x0][0x658] ;  /* 0x00019600ff1e7b82 */ /* 0x000ee20000000800 */
[----:B------:R-:W-:Y:S01]  /*3b80*/  IMAD.IADD R3, R11, 0x1, R3 ;  /* 0x000000010b037824 */ /* 0x000fe200078e0203 */
[----:B0-----:R-:W-:-:S04]  /*3b90*/  ISETP.NE.U32.AND P0, PT, R32, RZ, PT ;  /* 0x000000ff2000720c */ /* 0x001fc80003f05070 */
[----:B------:R-:W-:Y:S02]  /*3ba0*/  ISETP.NE.AND.EX P0, PT, R33, RZ, PT, P0 ;  /* 0x000000ff2100720c */ /* 0x000fe40003f05300 */
        /* <DEDUP_REMOVED lines=24> */
.L_x_45:
[----:B------:R-:W-:Y:S02]  /*3d30*/  ISETP.NE.AND P0, PT, R17, 0x1, PT ;  /* 0x000000011100780c */ /* 0x000fe40003f05270 */
[----:B-1----:R-:W-:Y:S01]  /*3d40*/  SHF.R.U64 R8, R10, R8, R11 ;  /* 0x000000080a087219 */ /* 0x002fe2000000120b */
[----:B0-----:R-:W-:Y:S01]  /*3d50*/  VIADD R11, R21, 0xffffffff ;  /* 0xffffffff150b7836 */ /* 0x001fe20000000000 */
[----:B------:R-:W-:Y:S02]  /*3d60*/  SHF.L.U32 R5, R25, R30, RZ ;  /* 0x0000001e19057219 */ /* 0x000fe400000006ff */
[----:B------:R-:W-:Y:S01]  /*3d70*/  LOP3.LUT R3, R26, R27, RZ, 0xc0, !PT ;  /* 0x0000001b1a037212 */ /* 0x000fe200078ec0ff */
[----:B------:R-:W-:Y:S01]  /*3d80*/  IMAD.MOV R7, RZ, RZ, -R8 ;  /* 0x000000ffff077224 */ /* 0x000fe200078e0a08 */
[----:B------:R-:W-:-:S03]  /*3d90*/  LOP3.LUT R20, R20, R11, RZ, 0xc0, !PT ;  /* 0x0000000b14147212 */ /* 0x000fc600078ec0ff */
[----:B------:R-:W-:Y:S02]  /*3da0*/  IMAD R5, R5, R8, R3 ;  /* 0x0000000805057224 */ /* 0x000fe400078e0203 */
[----:B------:R-:W-:Y:S02]  /*3db0*/  @P0 IMAD R6, R9, R24, R4 ;  /* 0x0000001809060224 */ /* 0x000fe400078e0204 */
[----:B--2---:R-:W-:Y:S02]  /*3dc0*/  IMAD R3, R7, R23, R28 ;  /* 0x0000001707037224 */ /* 0x004fe400078e021c */
[----:B---3--:R-:W-:Y:S02]  /*3dd0*/  IMAD R6, R5, R29, R6 ;  /* 0x0000001d05067224 */ /* 0x008fe400078e0206 */
[----:B------:R-:W-:Y:S02]  /*3de0*/  IMAD R3, R3, R21, R20 ;  /* 0x0000001503037224 */ /* 0x000fe400078e0214 */
[----:B------:R-:W-:-:S03]  /*3df0*/  IMAD.MOV.U32 R7, RZ, RZ, 0x1 ;  /* 0x00000001ff077424 */ /* 0x000fc600078e00ff */
[----:B------:R-:W-:Y:S02]  /*3e00*/  SEL R20, R3, R6, !P0 ;  /* 0x0000000603147207 */ /* 0x000fe40004000000 */
[----:B------:R-:W-:Y:S01]  /*3e10*/  SEL R21, R6, R3, !P0 ;  /* 0x0000000306157207 */ /* 0x000fe20004000000 */
[----:B------:R-:W-:-:S07]  /*3e20*/  IMAD.MOV.U32 R3, RZ, RZ, R22 ;  /* 0x000000ffff037224 */ /* 0x000fce00078e0016 */
.L_x_43:
[----:B------:R-:W-:-:S08]  /*3e30*/  NOP ;  /* 0x0000000000007918 */ /* 0x000fd00000000000 */
[----:B------:R-:W0:-:S00]  /*3e40*/  USETMAXREG.DEALLOC.CTAPOOL 0x28 ;  /* 0x00000028000079c8 */ /* 0x000e0000080e0500 */
[----:B0-----:R-:W-:-:S13]  /*3e50*/  ISETP.NE.AND P0, PT, R2, RZ, PT ;  /* 0x000000ff0200720c */ /* 0x001fda0003f05270 */
[----:B------:R-:W-:Y:S05]  /*3e60*/  @P0 EXIT ;  /* 0x000000000000094d */ /* 0x000fea0003800000 */
[----:B------:R-:W-:Y:S01]  /*3e70*/  LOP3.LUT P0, RZ, R7, 0xff, RZ, 0xc0, !PT ;  /* 0x000000ff07ff7812 */ /* 0x000fe2000780c0ff */
[----:B------:R-:W-:Y:S02]  /*3e80*/  IMAD.MOV.U32 R6, RZ, RZ, 0x1 ;  /* 0x00000001ff067424 */ /* 0x000fe400078e00ff */
[----:B------:R-:W-:-:S10]  /*3e90*/  IMAD.MOV.U32 R7, RZ, RZ, RZ ;  /* 0x000000ffff077224 */ /* 0x000fd400078e00ff */
[----:B------:R-:W-:Y:S05]  /*3ea0*/  @!P0 BRA `(.L_x_46) ;  /* 0x0000000c00b88947 */ /* 0x000fea0003800000 */
[----:B------:R-:W0:Y:S01]  /*3eb0*/  LDC R2, c[0x0][0x28c] ;  /* 0x0000a300ff027b82 */ /* 0x000e220000000800 */
[----:B------:R-:W1:Y:S01]  /*3ec0*/  S2R R12, SR_CgaCtaId ;  /* 0x00000000000c7919 */ /* 0x000e620000008800 */
[----:B------:R-:W-:Y:S01]  /*3ed0*/  ULDC UR21, c[0x0][0x658] ;  /* 0x0001960000157ab9 */ /* 0x000fe20000000800 */
[----:B------:R-:W-:Y:S01]  /*3ee0*/  UMOV UR4, 0xffffffff ;  /* 0xffffffff00047882 */ /* 0x000fe20000000000 */
[----:B------:R-:W-:Y:S01]  /*3ef0*/  BSSY B0, `(.L_x_46) ;  /* 0x00000e9000007945 */ /* 0x000fe20003800000 */
[----:B------:R-:W-:Y:S01]  /*3f00*/  USHF.L.U32 UR4, UR4, UR21, URZ ;  /* 0x0000001504047299 */ /* 0x000fe2000800063f */
[----:B------:R-:W-:Y:S01]  /*3f10*/  IMAD.MOV.U32 R9, RZ, RZ, 0x1 ;  /* 0x00000001ff097424 */ /* 0x000fe200078e00ff */
[----:B------:R-:W-:Y:S01]  /*3f20*/  LOP3.LUT R8, R16, 0x2, RZ, 0xfc, !PT ;  /* 0x0000000210087812 */ /* 0x000fe200078efcff */
[----:B------:R-:W-:Y:S01]  /*3f30*/  IMAD.MOV.U32 R6, RZ, RZ, 0x1 ;  /* 0x00000001ff067424 */ /* 0x000fe200078e00ff */
[----:B------:R-:W-:Y:S01]  /*3f40*/  ULDC UR13, c[0x0][0x600] ;  /* 0x00018000000d7ab9 */ /* 0x000fe20000000800 */
[----:B------:R-:W-:Y:S01]  /*3f50*/  IMAD.MOV.U32 R7, RZ, RZ, RZ ;  /* 0x000000ffff077224 */ /* 0x000fe200078e00ff */
[----:B------:R-:W-:Y:S01]  /*3f60*/  UMOV UR5, 0x1 ;  /* 0x0000000100057882 */ /* 0x000fe20000000000 */
[----:B------:R-:W-:-:S02]  /*3f70*/  UIADD3 UR13, UR13, -0x1, URZ ;  /* 0xffffffff0d0d7890 */ /* 0x000fc4000fffe03f */
[----:B------:R-:W-:Y:S02]  /*3f80*/  USHF.L.U32 UR21, UR5, UR21, URZ ;  /* 0x0000001505157299 */ /* 0x000fe4000800063f */
[----:B------:R-:W-:Y:S01]  /*3f90*/  ULOP3.LUT UR29, URZ, UR4, URZ, 0x33, !UPT ;  /* 0x000000043f1d7292 */ /* 0x000fe2000f8e333f */
[----:B------:R-:W-:Y:S01]  /*3fa0*/  ULDC.64 UR14, c[0x0][0x198] ;  /* 0x00006600000e7ab9 */ /* 0x000fe20000000a00 */
[----:B0-----:R-:W-:-:S05]  /*3fb0*/  VIADD R2, R2, 0xff ;  /* 0x000000ff02027836 */ /* 0x001fca0000000000 */
[----:B------:R-:W-:-:S04]  /*3fc0*/  SHF.R.S32.HI R5, RZ, 0x1f, R2 ;  /* 0x0000001fff057819 */ /* 0x000fc80000011402 */
[----:B------:R-:W-:Y:S01]  /*3fd0*/  LEA.HI R5, R5, R2, RZ, 0x8 ;  /* 0x0000000205057211 */ /* 0x000fe200078f40ff */
[C---:B-1----:R-:W-:Y:S02]  /*3fe0*/  IMAD.SHL.U32 R11, R12.reuse, 0x4, RZ ;  /* 0x000000040c0b7824 */ /* 0x042fe400078e00ff */
[----:B------:R-:W-:Y:S01]  /*3ff0*/  IMAD.SHL.U32 R12, R12, 0x100, RZ ;  /* 0x000001000c0c7824 */ /* 0x000fe200078e00ff */
[----:B------:R-:W-:Y:S02]  /*4000*/  SHF.R.S32.HI R10, RZ, 0x8, R5 ;  /* 0x00000008ff0a7819 */ /* 0x000fe40000011405 */
[----:B------:R-:W-:Y:S02]  /*4010*/  LOP3.LUT R11, R11, 0x4, RZ, 0xc0, !PT ;  /* 0x000000040b0b7812 */ /* 0x000fe400078ec0ff */
[----:B------:R-:W-:Y:S01]  /*4020*/  LOP3.LUT R12, R12, 0x100, RZ, 0xc0, !PT ;  /* 0x000001000c0c7812 */ /* 0x000fe200078ec0ff */
[----:B------:R-:W-:-:S07]  /*4030*/  VIADD R13, R10, 0x1 ;  /* 0x000000010a0d7836 */ /* 0x000fce0000000000 */
.L_x_57:
[----:B------:R-:W-:-:S03]  /*4040*/  UMOV UR4, 0xffffffff ;  /* 0xffffffff00047882 */ /* 0x000fc60000000000 */
[----:B------:R-:W-:Y:S05]  /*4050*/  BRA.DIV UR4, `(.L_x_47) ;  /* 0x0000001204107947 */ /* 0x000fea000b800000 */
[----:B------:R-:W-:-:S13]  /*4060*/  ELECT P6, URZ, PT ;  /* 0x00000000003f782f */ /* 0x000fda00038c0000 */
.L_x_67:
[----:B------:R-:W0:Y:S01]  /*4070*/  LDC R2, c[0x0][0x28c] ;  /* 0x0000a300ff027b82 */ /* 0x000e220000000800 */
[----:B------:R-:W-:Y:S01]  /*4080*/  BSSY B1, `(.L_x_48) ;  /* 0x000005a000017945 */ /* 0x000fe20003800000 */
[----:B0-----:R-:W-:-:S13]  /*4090*/  ISETP.LT.OR P6, PT, R2, 0x1, !P6 ;  /* 0x000000010200780c */ /* 0x001fda00077c1670 */
[----:B------:R-:W-:Y:S05]  /*40a0*/  @P6 BRA `(.L_x_49) ;  /* 0x00000004005c6947 */ /* 0x000fea0003800000 */
[----:B------:R-:W-:Y:S02]  /*40b0*/  IMAD.SHL.U32 R21, R21, 0x80, RZ ;  /* 0x0000008015157824 */ /* 0x000fe400078e00ff */
[----:B------:R-:W-:Y:S02]  /*40c0*/  IMAD R20, R20, 0x8, R11 ;  /* 0x0000000814147824 */ /* 0x000fe400078e020b */
[----:B------:R-:W-:Y:S02]  /*40d0*/  IMAD.MOV.U32 R24, RZ, RZ, RZ ;  /* 0x000000ffff187224 */ /* 0x000fe400078e00ff */
[----:B------:R-:W-:Y:S02]  /*40e0*/  IMAD.MOV.U32 R2, RZ, RZ, R13 ;  /* 0x000000ffff027224 */ /* 0x000fe400078e000d */
[----:B------:R-:W-:Y:S02]  /*40f0*/  IMAD.MOV.U32 R4, RZ, RZ, R6 ;  /* 0x000000ffff047224 */ /* 0x000fe400078e0006 */
[----:B------:R-:W-:-:S07]  /*4100*/  IMAD.MOV.U32 R5, RZ, RZ, R7 ;  /* 0x000000ffff057224 */ /* 0x000fce00078e0007 */
.L_x_52:
[----:B------:R-:W0:Y:S01]  /*4110*/  S2R R15, SR_CgaCtaId ;  /* 0x00000000000f7919 */ /* 0x000e220000008800 */
[----:B------:R-:W-:Y:S02]  /*4120*/  MOV R14, 0x400 ;  /* 0x00000400000e7802 */ /* 0x000fe40000000f00 */
[----:B------:R-:W-:Y:S02]  /*4130*/  ISETP.NE.AND P1, PT, R0, RZ, PT ;  /* 0x000000ff0000720c */ /* 0x000fe40003f25270 */
[----:B0-----:R-:W-:Y:S02]  /*4140*/  LEA R22, R15, R14, 0x18 ;  /* 0x0000000e0f167211 */ /* 0x001fe400078ec0ff */
[----:B------:R-:W-:-:S09]  /*4150*/  SHF.L.U32 R14, R4, 0x1f, RZ ;  /* 0x0000001f040e7819 */ /* 0x000fd200000006ff */
[----:B------:R-:W0:Y:S01]  /*4160*/  @!P1 LDC R15, c[0x0][0x500] ;  /* 0x00014000ff0f9b82 */ /* 0x000e220000000800 */
[----:B------:R-:W-:-:S04]  /*4170*/  IMAD R23, R5, 0x8, R22 ;  /* 0x0000000805177824 */ /* 0x000fc800078e0216 */
[----:B------:R-:W1:Y:S02]  /*4180*/  SYNCS.PHASECHK.TRANS64.TRYWAIT P0, [R23+URZ+0x18], R14 ;  /* 0x0000180e170075a7 */ /* 0x000e64000800017f */
[----:B-1----:R-:W-:Y:S05]  /*4190*/  @!P0 BRA `(.L_x_50) ;  /* 0x0000000c00e08947 */ /* 0x002fea0003800000 */
.L_x_68:
[----:B-1----:R-:W-:Y:S01]  /*41a0*/  PRMT R14, R8, 0x9910, RZ ;  /* 0x00009910080e7816 */ /* 0x002fe200000000ff */
[----:B0-----:R0:W-:Y:S03]  /*41b0*/  @!P1 SYNCS.ARRIVE.TRANS64 RZ, [R23+URZ], R15 ;  /* 0x0000000f17ff99a7 */ /* 0x0011e6000800003f */
[----:B------:R-:W-:-:S13]  /*41c0*/  ISETP.NE.AND P0, PT, R14, 0x2, PT ;  /* 0x000000020e00780c */ /* 0x000fda0003f05270 */
[----:B0-----:R-:W-:Y:S05]  /*41d0*/  @P0 BRA `(.L_x_51) ;  /* 0x0000000000040947 */ /* 0x001fea0003800000 */
[----:B------:R-:W-:Y:S01]  /*41e0*/  BPT.TRAP 0x1 ;  /* 0x000000040000795c */ /* 0x000fe20000300000 */
.L_x_51:
[----:B------:R-:W-:Y:S01]  /*41f0*/  IMAD R14, R5, 0x10000, R22 ;  /* 0x00010000050e7824 */ /* 0x000fe200078e0216 */
[----:B------:R-:W-:Y:S01]  /*4200*/  R2UR UR10, R24 ;  /* 0x00000000180a72ca */ /* 0x000fe200000e0000 */
[----:B------:R-:W-:Y:S01]  /*4210*/  UIADD3 UR22, UP0, UR14, 0xf0, URZ ;  /* 0x000000f00e167890 */ /* 0x000fe2000ff1e03f */
[----:B------:R-:W-:Y:S01]  /*4220*/  R2UR UR9, R23 ;  /* 0x00000000170972ca */ /* 0x000fe200000e0000 */
[----:B------:R-:W-:Y:S01]  /*4230*/  VIADD R2, R2, 0xffffffff ;  /* 0xffffffff02027836 */ /* 0x000fe20000000000 */
[----:B------:R-:W-:Y:S01]  /*4240*/  R2UR UR40, R14 ;  /* 0x000000000e2872ca */ /* 0x000fe200000e0000 */
[----:B------:R-:W-:Y:S01]  /*4250*/  IMAD R14, R5, 0x800, R12 ;  /* 0x00000800050e7824 */ /* 0x000fe200078e020c */
[----:B------:R-:W-:Y:S01]  /*4260*/  R2UR UR11, R21 ;  /* 0x00000000150b72ca */ /* 0x000fe200000e0000 */
[----:B------:R-:W-:Y:S01]  /*4270*/  UIADD3.X UR23, URZ, UR15, URZ, UP0, !UPT ;  /* 0x0000000f3f177290 */ /* 0x000fe200087fe43f */
[----:B------:R-:W-:Y:S01]  /*4280*/  R2UR UR12, R3 ;  /* 0x00000000030c72ca */ /* 0x000fe200000e0000 */
[----:B------:R-:W-:Y:S01]  /*4290*/  IMAD R14, R14, 0x2, R22 ;  /* 0x000000020e0e7824 */ /* 0x000fe200078e0216 */
[----:B------:R-:W-:Y:S01]  /*42a0*/  R2UR UR35, R20 ;  /* 0x00000000142372ca */ /* 0x000fe200000e0000 */
[----:B------:R-:W-:Y:S01]  /*42b0*/  UIADD3 UR4, UP1, UR14, 0x1f0, URZ ;  /* 0x000001f00e047890 */ /* 0x000fe2000ff3e03f */
[----:B------:R-:W-:Y:S01]  /*42c0*/  ISETP.GT.AND P1, PT, R2, 0x1, PT ;  /* 0x000000010200780c */ /* 0x000fe20003f24270 */
[----:B------:R-:W-:Y:S01]  /*42d0*/  UIADD3 UR58, UR10, 0x40, URZ ;  /* 0x000000400a3a7890 */ /* 0x000fe2000fffe03f */
[----:B------:R-:W-:Y:S01]  /*42e0*/  R2UR UR18, R14 ;  /* 0x000000000e1272ca */ /* 0x000fe200000e0000 */
[----:B------:R-:W-:Y:S01]  /*42f0*/  UIADD3 UR50, UR10, 0x80, URZ ;  /* 0x000000800a327890 */ /* 0x000fe2000fffe03f */
[----:B------:R-:W-:Y:S01]  /*4300*/  VIADD R5, R5, 0x1 ;  /* 0x0000000105057836 */ /* 0x000fe20000000000 */
[----:B------:R-:W-:Y:S01]  /*4310*/  UIADD3 UR8, UR40, 0x100, URZ ;  /* 0x0000010028087890 */ /* 0x000fe2000fffe03f */
[----:B------:R-:W-:Y:S01]  /*4320*/  VIADD R24, R24, 0x100 ;  /* 0x0000010018187836 */ /* 0x000fe20000000000 */
[----:B------:R-:W-:-:S02]  /*4330*/  UIADD3 UR56, UR40, 0x4100, URZ ;  /* 0x0000410028387890 */ /* 0x000fc4000fffe03f */
[----:B------:R-:W-:Y:S01]  /*4340*/  UIADD3 UR48, UR40, 0x8100, URZ ;  /* 0x0000810028307890 */ /* 0x000fe2000fffe03f */
[C---:B------:R-:W-:Y:S01]  /*4350*/  ISETP.NE.AND P0, PT, R5.reuse, 0x3, PT ;  /* 0x000000030500780c */ /* 0x040fe20003f05270 */
[----:B------:R-:W-:Y:S02]  /*4360*/  UIADD3 UR42, UR10, 0xc0, URZ ;  /* 0x000000c00a2a7890 */ /* 0x000fe4000fffe03f */
[----:B------:R-:W-:Y:S01]  /*4370*/  UIADD3 UR40, UR40, 0xc100, URZ ;  /* 0x0000c10028287890 */ /* 0x000fe2000fffe03f */
[----:B------:R-:W-:Y:S01]  /*4380*/  SEL R15, RZ, 0x1, P0 ;  /* 0x00000001ff0f7807 */ /* 0x000fe20000000000 */
[----:B------:R-:W-:Y:S01]  /*4390*/  UMOV UR6, 0x0 ;  /* 0x0000000000067882 */ /* 0x000fe20000000000 */
[----:B------:R-:W-:Y:S01]  /*43a0*/  UMOV UR7, 0x10000000 ;  /* 0x1000000000077882 */ /* 0x000fe20000000000 */
[----:B------:R-:W-:Y:S01]  /*43b0*/  UIADD3.X UR5, URZ, UR15, URZ, UP1, !UPT ;  /* 0x0000000f3f057290 */ /* 0x000fe20008ffe43f */
[----:B------:R0:W-:Y:S01]  /*43c0*/  UTMALDG.3D [UR8], [UR22], desc[UR6] ;  /* 0x00000608160075b4 */ /* 0x0001e20008011000 */
[----:B------:R-:W-:Y:S01]  /*43d0*/  UIADD3 UR32, UR18, 0x30100, URZ ;  /* 0x0003010012207890 */ /* 0x000fe2000fffe03f */
[----:B------:R-:W-:Y:S01]  /*43e0*/  LOP3.LUT R4, R4, R15, RZ, 0x3c, !PT ;  /* 0x0000000f04047212 */ /* 0x000fe200078e3cff */
[----:B------:R-:W-:Y:S01]  /*43f0*/  UIADD3 UR24, UR18, 0x30500, URZ ;  /* 0x0003050012187890 */ /* 0x000fe2000fffe03f */
[----:B------:R-:W-:Y:S01]  /*4400*/  SEL R5, R5, RZ, P0 ;  /* 0x000000ff05057207 */ /* 0x000fe20000000000 */
[----:B------:R-:W-:Y:S01]  /*4410*/  UIADD3 UR16, UR18, 0x30900, URZ ;  /* 0x0003090012107890 */ /* 0x000fe2000fffe03f */
[----:B------:R-:W-:Y:S01]  /*4420*/  UMOV UR57, UR9 ;  /* 0x0000000900397c82 */ /* 0x000fe20008000000 */
        /* <DEDUP_REMOVED lines=8> */
[----:B------:R1:W-:Y:S01]  /*44b0*/  UTMALDG.3D [UR56], [UR22], desc[UR6] ;  /* 0x00000638160075b4 */ /* 0x0003e20008011000 */
[----:B------:R-:W-:Y:S01]  /*44c0*/  UMOV UR30, 0x30000 ;  /* 0x00030000001e7882 */ /* 0x000fe20000000000 */
[----:B------:R-:W-:Y:S01]  /*44d0*/  UMOV UR33, UR9 ;  /* 0x0000000900217c82 */ /* 0x000fe20008000000 */
[----:B------:R-:W-:Y:S01]  /*44e0*/  UMOV UR34, UR10 ;  /* 0x0000000a00227c82 */ /* 0x000fe20008000000 */
[----:B------:R-:W-:Y:S01]  /*44f0*/  UMOV UR36, UR12 ;  /* 0x0000000c00247c82 */ /* 0x000fe20008000000 */
[----:B------:R-:W-:Y:S01]  /*4500*/  UMOV UR25, UR9 ;  /* 0x0000000900197c82 */ /* 0x000fe20008000000 */
[----:B------:R-:W-:Y:S01]  /*4510*/  UMOV UR27, UR35 ;  /* 0x00000023001b7c82 */ /* 0x000fe20008000000 */
[----:B------:R-:W-:Y:S01]  /*4520*/  UMOV UR28, UR12 ;  /* 0x0000000c001c7c82 */ /* 0x000fe20008000000 */
[----:B0-----:R-:W-:Y:S01]  /*4530*/  UIADD3 UR8, UR18, 0x30d00, URZ ;  /* 0x00030d0012087890 */ /* 0x001fe2000fffe03f */
[----:B------:R1:W-:Y:S01]  /*4540*/  UTMALDG.3D [UR48], [UR22], desc[UR6] ;  /* 0x00000630160075b4 */ /* 0x0003e20008011000 */
        /* <DEDUP_REMOVED lines=8> */
[----:B------:R1:W-:Y:S01]  /*45d0*/  UTMALDG.3D.MULTICAST [UR32], [UR4], UR30, desc[UR6] ;  /* 0x00000620040073b4 */ /* 0x0003e2000801181e */
[----:B------:R1:W-:Y:S01]  /*45e0*/  UTMALDG.3D.MULTICAST [UR24], [UR4], UR30, desc[UR6] ;  /* 0x00000618040073b4 */ /* 0x0003e2000801181e */
[----:B------:R1:W-:Y:S01]  /*45f0*/  UTMALDG.3D.MULTICAST [UR16], [UR4], UR30, desc[UR6] ;  /* 0x00000610040073b4 */ /* 0x0003e2000801181e */
[----:B------:R1:W-:Y:S02]  /*4600*/  UTMALDG.3D.MULTICAST [UR8], [UR4], UR30, desc[UR6] ;  /* 0x00000608040073b4 */ /* 0x0003e4000801181e */
[----:B-1----:R-:W-:Y:S05]  /*4610*/  @P1 BRA `(.L_x_52) ;  /* 0xfffffff800bc1947 */ /* 0x002fea000383ffff */
.L_x_49:
[----:B------:R-:W-:Y:S05]  /*4620*/  BSYNC B1 ;  /* 0x0000000000017941 */ /* 0x000fea0003800000 */
.L_x_48:
[----:B------:R-:W-:Y:S01]  /*4630*/  LOP3.LUT P1, RZ, R9, 0xff, RZ, 0xc0, !PT ;  /* 0x000000ff09ff7812 */ /* 0x000fe2000782c0ff */
[C---:B------:R-:W-:Y:S01]  /*4640*/  IMAD.IADD R4, R10.reuse, 0x1, R7 ;  /* 0x000000010a047824 */ /* 0x040fe200078e0207 */
[----:B------:R-:W-:Y:S01]  /*4650*/  ULDC.64 UR4, c[0x0][0x650] ;  /* 0x0001940000047ab9 */ /* 0x000fe20000000a00 */
[----:B------:R-:W-:Y:S01]  /*4660*/  ISETP.GE.U32.AND P2, PT, R10, 0x3, PT ;  /* 0x000000030a00780c */ /* 0x000fe20003f46070 */
[----:B------:R-:W-:Y:S01]  /*4670*/  BSSY B1, `(.L_x_53) ;  /* 0x000006e000017945 */ /* 0x000fe20003800000 */
[----:B------:R-:W-:Y:S01]  /*4680*/  IMAD.MOV.U32 R21, RZ, RZ, -0x1 ;  /* 0xffffffffff157424 */ /* 0x000fe200078e00ff */
[----:B------:R-:W-:Y:S01]  /*4690*/  ISETP.GT.U32.AND P0, PT, R4, 0x2, PT ;  /* 0x000000020400780c */ /* 0x000fe20003f04070 */
[----:B------:R-:W-:Y:S01]  /*46a0*/  IMAD.MOV.U32 R20, RZ, RZ, -0x1 ;  /* 0xffffffffff147424 */ /* 0x000fe200078e00ff */
[----:B------:R-:W-:Y:S02]  /*46b0*/  PRMT R9, RZ, 0x7610, R9 ;  /* 0x00007610ff097816 */ /* 0x000fe40000000009 */
[----:B------:R-:W-:-:S03]  /*46c0*/  ISETP.LT.U32.AND P0, PT, R10, 0x3, P0 ;  /* 0x000000030a00780c */ /* 0x000fc60000701070 */
[----:B------:R-:W0:Y:S01]  /*46d0*/  @P1 S2R R3, SR_CgaCtaId ;  /* 0x0000000000031919 */ /* 0x000e220000008800 */
[----:B------:R-:W-:-:S04]  /*46e0*/  @P1 MOV R2, 0x400 ;  /* 0x0000040000021802 */ /* 0x000fc80000000f00 */
[----:B0-----:R-:W-:Y:S01]  /*46f0*/  @P1 LEA R5, R3, R2, 0x18 ;  /* 0x0000000203051211 */ /* 0x001fe200078ec0ff */
[----:B------:R-:W-:-:S03]  /*4700*/  IMAD.WIDE.U32 R2, R4, -0x55555555, RZ ;  /* 0xaaaaaaab04027825 */ /* 0x000fc600078e00ff */
[----:B------:R0:W-:Y:S01]  /*4710*/  @P1 SYNCS.ARRIVE.TRANS64.A1T0 RZ, [R5+URZ+0x48], RZ ;  /* 0x000048ff05ff19a7 */ /* 0x0001e2000810003f */
[----:B------:R-:W-:Y:S02]  /*4720*/  IADD3 R18, P1, R18, UR38, RZ ;  /* 0x0000002612127c10 */ /* 0x000fe4000ff3e0ff */
[----:B------:R-:W-:Y:S02]  /*4730*/  PRMT R2, RZ, 0x7610, R2 ;  /* 0x00007610ff027816 */ /* 0x000fe40000000002 */
[----:B------:R-:W-:Y:S02]  /*4740*/  IADD3.X R19, R19, UR37, RZ, P1, !PT ;  /* 0x0000002513137c10 */ /* 0x000fe40008ffe4ff */
[----:B0-----:R-:W-:Y:S02]  /*4750*/  SHF.R.U32.HI R5, RZ, 0x1, R3 ;  /* 0x00000001ff057819 */ /* 0x001fe40000011603 */
[----:B------:R-:W-:Y:S02]  /*4760*/  SEL R3, RZ, 0x1, !P0 ;  /* 0x00000001ff037807 */ /* 0x000fe40004000000 */
[----:B------:R-:W-:Y:S01]  /*4770*/  ISETP.GE.U32.AND P0, PT, R18, UR4, PT ;  /* 0x0000000412007c0c */ /* 0x000fe2000bf06070 */
[----:B------:R-:W-:Y:S01]  /*4780*/  IMAD R7, R5, -0x3, R4 ;  /* 0xfffffffd05077824 */ /* 0x000fe200078e0204 */
[----:B------:R-:W-:Y:S01]  /*4790*/  LOP3.LUT R6, R6, R3, RZ, 0x3c, !PT ;  /* 0x0000000306067212 */ /* 0x000fe200078e3cff */
[----:B------:R-:W-:Y:S01]  /*47a0*/  IMAD.MOV.U32 R3, RZ, RZ, -0x1 ;  /* 0xffffffffff037424 */ /* 0x000fe200078e00ff */
[----:B------:R-:W-:-:S02]  /*47b0*/  ISETP.GE.U32.AND.EX P0, PT, R19, UR5, PT, P0 ;  /* 0x0000000513007c0c */ /* 0x000fc4000bf06100 */
[----:B------:R-:W-:-:S11]  /*47c0*/  @P2 LOP3.LUT R6, R6, 0x1, R5, 0x78, !PT ;  /* 0x0000000106062812 */ /* 0x000fd600078e7805 */
[----:B------:R-:W-:Y:S05]  /*47d0*/  @P0 BRA `(.L_x_54) ;  /* 0x00000004005c0947 */ /* 0x000fea0003800000 */
[----:B------:R-:W0:Y:S01]  /*47e0*/  S2R R15, SR_CTAID.X ;  /* 0x00000000000f7919 */ /* 0x000e220000002500 */
[----:B------:R-:W-:Y:S01]  /*47f0*/  ULDC.64 UR4, c[0x0][0x628] ;  /* 0x00018a0000047ab9 */ /* 0x000fe20000000a00 */
[----:B------:R-:W-:Y:S01]  /*4800*/  ULDC UR7, c[0x0][0x630] ;  /* 0x00018c0000077ab9 */ /* 0x000fe20000000800 */
[----:B------:R-:W-:Y:S01]  /*4810*/  ISETP.NE.U32.AND P0, PT, RZ, UR4, PT ;  /* 0x00000004ff007c0c */ /* 0x000fe2000bf05070 */
[----:B------:R-:W1:Y:S01]  /*4820*/  S2R R20, SR_CTAID.Y ;  /* 0x0000000000147919 */ /* 0x000e620000002600 */
[----:B------:R-:W-:Y:S01]  /*4830*/  ULDC UR8, c[0x0][0x150] ;  /* 0x0000540000087ab9 */ /* 0x000fe20000000800 */
[----:B------:R-:W-:Y:S01]  /*4840*/  IMAD.MOV.U32 R2, RZ, RZ, R18 ;  /* 0x000000ffff027224 */ /* 0x000fe200078e0012 */
[----:B------:R-:W-:Y:S01]  /*4850*/  ISETP.NE.AND.EX P0, PT, RZ, UR5, PT, P0 ;  /* 0x00000005ff007c0c */ /* 0x000fe2000bf05300 */
[----:B------:R-:W-:Y:S01]  /*4860*/  IMAD.MOV.U32 R3, RZ, RZ, R19 ;  /* 0x000000ffff037224 */ /* 0x000fe200078e0013 */
[----:B0-----:R-:W-:-:S11]  /*4870*/  I2FP.F32.U32 R22, R15 ;  /* 0x0000000f00167245 */ /* 0x001fd60000201000 */
[----:B------:R-:W-:Y:S05]  /*4880*/  @!P0 BRA `(.L_x_55) ;  /* 0x0000000000288947 */ /* 0x000fea0003800000 */
[----:B------:R-:W-:Y:S02]  /*4890*/  ULDC UR6, c[0x0][0x634] ;  /* 0x00018d0000067ab9 */ /* 0x000fe40000000800 */
[----:B------:R-:W-:-:S05]  /*48a0*/  IADD3 R3, P0, R18, UR6, RZ ;  /* 0x0000000612037c10 */ /* 0x000fca000ff1e0ff */
[----:B------:R-:W-:-:S04]  /*48b0*/  IMAD.X R21, RZ, RZ, R19, P0 ;  /* 0x000000ffff157224 */ /* 0x000fc800000e0613 */
[----:B------:R-:W-:-:S04]  /*48c0*/  IMAD.WIDE.U32 R4, R21, UR4, RZ ;  /* 0x0000000415047c25 */ /* 0x000fc8000f8e00ff */
[----:B------:R-:W-:-:S04]  /*48d0*/  IMAD.WIDE.U32 R4, P0, R3, UR5, R4 ;  /* 0x0000000503047c25 */ /* 0x000fc8000f800004 */
[----:B------:R-:W-:-:S04]  /*48e0*/  IMAD.WIDE.U32 R2, R3, UR4, RZ ;  /* 0x0000000403027c25 */ /* 0x000fc8000f8e00ff */
[----:B------:R-:W-:Y:S01]  /*48f0*/  IMAD.MOV.U32 R2, RZ, RZ, R5 ;  /* 0x000000ffff027224 */ /* 0x000fe200078e0005 */
[----:B------:R-:W-:Y:S01]  /*4900*/  IADD3 RZ, P1, R3, R4, RZ ;  /* 0x0000000403ff7210 */ /* 0x000fe20007f3e0ff */
[----:B------:R-:W-:-:S04]  /*4910*/  IMAD.X R3, RZ, RZ, RZ, P0 ;  /* 0x000000ffff037224 */ /* 0x000fc800000e06ff */
[----:B------:R-:W-:-:S08]  /*4920*/  IMAD.WIDE.U32.X R2, R21, UR5, R2, P1 ;  /* 0x0000000515027c25 */ /* 0x000fd000088e0402 */
.L_x_55:
[--C-:B------:R-:W-:Y:S01]  /*4930*/  SHF.R.U64 R14, R2, UR7, R3.reuse ;  /* 0x00000007020e7c19 */ /* 0x100fe20008001203 */
[----:B------:R-:W-:Y:S01]  /*4940*/  FMUL R22, R22, UR8 ;  /* 0x0000000816167c20 */ /* 0x000fe20008400000 */
[----:B------:R-:W-:Y:S01]  /*4950*/  SHF.R.U32.HI R2, RZ, UR7, R3 ;  /* 0x00000007ff027c19 */ /* 0x000fe20008011603 */
[----:B------:R-:W0:Y:S01]  /*4960*/  LDC R4, c[0x0][0x144] ;  /* 0x00005100ff047b82 */ /* 0x000e220000000800 */
[----:B------:R-:W-:Y:S01]  /*4970*/  IADD3 R21, P0, RZ, -R14, RZ ;  /* 0x8000000eff157210 */ /* 0x000fe20007f1e0ff */
[----:B------:R-:W-:Y:S01]  /*4980*/  ULDC.64 UR4, c[0x0][0x620] ;  /* 0x0001880000047ab9 */ /* 0x000fe20000000a00 */
[----:B-1----:R-:W-:Y:S01]  /*4990*/  I2FP.F32.U32 R3, R20 ;  /* 0x0000001400037245 */ /* 0x002fe20000201000 */
[----:B------:R-:W-:Y:S01]  /*49a0*/  ULDC UR6, c[0x0][0x154] ;  /* 0x0000550000067ab9 */ /* 0x000fe20000000800 */
[----:B------:R-:W1:Y:S01]  /*49b0*/  F2I.U32.TRUNC.NTZ R22, R22 ;  /* 0x0000001600167305 */ /* 0x000e62000020f000 */
[----:B------:R-:W-:Y:S01]  /*49c0*/  IMAD.X R2, RZ, RZ, ~R2, P0 ;  /* 0x000000ffff027224 */ /* 0x000fe200000e0e02 */
[----:B------:R-:W-:Y:S01]  /*49d0*/  ISETP.NE.AND P2, PT, R17, 0x1, PT ;  /* 0x000000011100780c */ /* 0x000fe20003f45270 */
[----:B------:R-:W-:Y:S01]  /*49e0*/  FMUL R23, R3, UR6 ;  /* 0x0000000603177c20 */ /* 0x000fe20008400000 */
[----:B------:R-:W2:Y:S01]  /*49f0*/  LDC R25, c[0x0][0x148] ;  /* 0x00005200ff197b82 */ /* 0x000ea20000000800 */
[----:B------:R-:W-:Y:S01]  /*4a00*/  IMAD R2, R2, UR4, RZ ;  /* 0x0000000402027c24 */ /* 0x000fe2000f8e02ff */
[----:B------:R-:W-:Y:S01]  /*4a10*/  ULDC.64 UR6, c[0x0][0x640] ;  /* 0x0001900000067ab9 */ /* 0x000fe20000000a00 */
[----:B------:R-:W-:Y:S01]  /*4a20*/  IMAD.MOV.U32 R3, RZ, RZ, R19 ;  /* 0x000000ffff037224 */ /* 0x000fe200078e0013 */
[----:B------:R-:W-:Y:S01]  /*4a30*/  ISETP.NE.U32.AND P0, PT, RZ, UR6, PT ;  /* 0x00000006ff007c0c */ /* 0x000fe2000bf05070 */
[----:B------:R-:W-:Y:S01]  /*4a40*/  IMAD R5, R21, UR5, R2 ;  /* 0x0000000515057c24 */ /* 0x000fe2000f8e0202 */
[----:B------:R-:W3:Y:S01]  /*4a50*/  F2I.U32.TRUNC.NTZ R23, R23 ;  /* 0x0000001700177305 */ /* 0x000ee2000020f000 */
[----:B------:R-:W-:Y:S01]  /*4a60*/  IMAD.MOV.U32 R2, RZ, RZ, R18 ;  /* 0x000000ffff027224 */ /* 0x000fe200078e0012 */
[----:B------:R-:W-:-:S03]  /*4a70*/  ISETP.NE.AND.EX P0, PT, RZ, UR7, PT, P0 ;  /* 0x00000007ff007c0c */ /* 0x000fc6000bf05300 */
[----:B------:R-:W-:Y:S01]  /*4a80*/  IMAD.WIDE.U32 R2, R21, UR4, R2 ;  /* 0x0000000415027c25 */ /* 0x000fe2000f8e0002 */
[----:B------:R-:W-:-:S03]  /*4a90*/  ULDC UR4, c[0x0][0x618] ;  /* 0x0001860000047ab9 */ /* 0x000fc60000000800 */
[----:B------:R-:W-:Y:S02]  /*4aa0*/  IMAD.IADD R3, R3, 0x1, R5 ;  /* 0x0000000103037824 */ /* 0x000fe400078e0205 */
[----:B-1----:R-:W-:-:S03]  /*4ab0*/  IMAD.MOV R22, RZ, RZ, -R22 ;  /* 0x000000ffff167224 */ /* 0x002fc600078e0a16 */
[----:B------:R-:W-:Y:S01]  /*4ac0*/  SHF.R.U64 R21, R2, UR4, R3 ;  /* 0x0000000402157c19 */ /* 0x000fe20008001203 */
[----:B0-----:R-:W-:Y:S01]  /*4ad0*/  IMAD R15, R4, R22, R15 ;  /* 0x00000016040f7224 */ /* 0x001fe200078e020f */
[----:B------:R-:W-:Y:S01]  /*4ae0*/  SHF.R.U32.HI R2, RZ, UR4, R3 ;  /* 0x00000004ff027c19 */ /* 0x000fe20008011603 */
[----:B------:R-:W-:Y:S01]  /*4af0*/  ULDC UR4, c[0x0][0x608] ;  /* 0x0001820000047ab9 */ /* 0x000fe20000000800 */
[----:B---3--:R-:W-:Y:S02]  /*4b00*/  IMAD.MOV R4, RZ, RZ, -R23 ;  /* 0x000000ffff047224 */ /* 0x008fe400078e0a17 */
[--C-:B------:R-:W-:Y:S02]  /*4b10*/  SHF.R.U64 R22, R21, UR4, R2.reuse ;  /* 0x0000000415167c19 */ /* 0x100fe40008001202 */
[----:B------:R-:W-:Y:S01]  /*4b20*/  SHF.R.U32.HI R3, RZ, UR4, R2 ;  /* 0x00000004ff037c19 */ /* 0x000fe20008011602 */
[----:B------:R-:W-:Y:S01]  /*4b30*/  ULDC UR4, c[0x0][0x658] ;  /* 0x0001960000047ab9 */ /* 0x000fe20000000800 */
[----:B--2---:R-:W-:-:S02]  /*4b40*/  @P2 IMAD R15, R25, R4, R20 ;  /* 0x00000004190f2224 */ /* 0x004fc400078e0214 */
[--C-:B------:R-:W-:Y:S02]  /*4b50*/  SHF.R.U64 R20, R22, UR4, R3.reuse ;  /* 0x0000000416147c19 */ /* 0x100fe40008001203 */
[----:B------:R-:W-:-:S03]  /*4b60*/  SHF.R.U32.HI R23, RZ, UR4, R3 ;  /* 0x00000004ff177c19 */ /* 0x000fc60008011603 */
[----:B------:R-:W-:Y:S02]  /*4b70*/  IMAD.MOV.U32 R4, RZ, RZ, R20 ;  /* 0x000000ffff047224 */ /* 0x000fe400078e0014 */
[----:B------:R-:W-:Y:S01]  /*4b80*/  IMAD.MOV.U32 R3, RZ, RZ, R23 ;  /* 0x000000ffff037224 */ /* 0x000fe200078e0017 */
[----:B------:R-:W-:Y:S06]  /*4b90*/  @!P0 BRA `(.L_x_56) ;  /* 0x00000000002c8947 */ /* 0x000fec0003800000 */
        /* <DEDUP_REMOVED lines=9> */
[----:B------:R-:W-:-:S04]  /*4c30*/  IMAD.WIDE.U32.X R2, R23, UR7, R2, P1 ;  /* 0x0000000717027c25 */ /* 0x000fc800088e0402 */
[----:B------:R-:W-:-:S07]  /*4c40*/  IMAD.MOV.U32 R4, RZ, RZ, R2 ;  /* 0x000000ffff047224 */ /* 0x000fce00078e0002 */
.L_x_56:
[----:B------:R-:W-:Y:S01]  /*4c50*/  ULDC UR4, c[0x0][0x648] ;  /* 0x0001920000047ab9 */ /* 0x000fe20000000800 */
[----:B------:R-:W-:Y:S01]  /*4c60*/  LOP3.LUT R2, R22, UR29, RZ, 0xc0, !PT ;  /* 0x0000001d16027c12 */ /* 0x000fe2000f8ec0ff */
[----:B------:R-:W-:Y:S01]  /*4c70*/  ULDC UR5, c[0x0][0x610] ;  /* 0x0001840000057ab9 */ /* 0x000fe20000000800 */
[----:B------:R-:W-:Y:S01]  /*4c80*/  SHF.R.U64 R3, R4, UR4, R3 ;  /* 0x0000000404037c19 */ /* 0x000fe20008001203 */
[----:B------:R-:W-:Y:S01]  /*4c90*/  ULDC UR4, c[0x0][0x638] ;  /* 0x00018e0000047ab9 */ /* 0x000fe20000000800 */
[----:B------:R-:W-:-:S03]  /*4ca0*/  LOP3.LUT R21, R21, UR13, RZ, 0xc0, !PT ;  /* 0x0000000d15157c12 */ /* 0x000fc6000f8ec0ff */
[----:B------:R-:W-:Y:S02]  /*4cb0*/  IMAD.MOV R5, RZ, RZ, -R3 ;  /* 0x000000ffff057224 */ /* 0x000fe400078e0a03 */
[----:B------:R-:W-:Y:S02]  /*4cc0*/  IMAD R2, R3, UR21, R2 ;  /* 0x0000001503027c24 */ /* 0x000fe4000f8e0202 */
[----:B------:R-:W-:Y:S01]  /*4cd0*/  IMAD R20, R5, UR4, R20 ;  /* 0x0000000405147c24 */ /* 0x000fe2000f8e0214 */
[----:B------:R-:W-:Y:S01]  /*4ce0*/  ULDC UR4, c[0x0][0x600] ;  /* 0x0001800000047ab9 */ /* 0x000fe20000000800 */
[----:B------:R-:W-:Y:S02]  /*4cf0*/  IMAD R15, R2, UR5, R15 ;  /* 0x00000005020f7c24 */ /* 0x000fe4000f8e020f */
[----:B------:R-:W-:Y:S02]  /*4d00*/  IMAD R4, R20, UR4, R21 ;  /* 0x0000000414047c24 */ /* 0x000fe4000f8e0215 */
[----:B------:R-:W-:-:S02]  /*4d10*/  IMAD.MOV.U32 R2, RZ, RZ, 0x1 ;  /* 0x00000001ff027424 */ /* 0x000fc400078e00ff */
[----:B------:R-:W-:Y:S01]  /*4d20*/  IMAD.MOV.U32 R3, RZ, RZ, R14 ;  /* 0x000000ffff037224 */ /* 0x000fe200078e000e */
[----:B------:R-:W-:Y:S02]  /*4d30*/  SEL R20, R4, R15, !P2 ;  /* 0x0000000f04147207 */ /* 0x000fe40005000000 */
[----:B------:R-:W-:-:S07]  /*4d40*/  SEL R21, R15, R4, !P2 ;  /* 0x000000040f157207 */ /* 0x000fce0005000000 */
.L_x_54:
[----:B------:R-:W-:Y:S05]  /*4d50*/  BSYNC B1 ;  /* 0x0000000000017941 */ /* 0x000fea0003800000 */
.L_x_53:
[----:B------:R-:W-:-:S13]  /*4d60*/  LOP3.LUT P0, RZ, R2, 0xff, RZ, 0xc0, !PT ;  /* 0x000000ff02ff7812 */ /* 0x000fda000780c0ff */
[----:B------:R-:W-:Y:S05]  /*4d70*/  @P0 BRA `(.L_x_57) ;  /* 0xfffffff000b00947 */ /* 0x000fea000383ffff */
[----:B------:R-:W-:Y:S05]  /*4d80*/  BSYNC B0 ;  /* 0x0000000000007941 */ /* 0x000fea0003800000 */
.L_x_46:
[----:B------:R-:W-:-:S03]  /*4d90*/  UMOV UR4, 0xffffffff ;  /* 0xffffffff00047882 */ /* 0x000fc60000000000 */
[----:B------:R-:W-:Y:S05]  /*4da0*/  BRA.DIV UR4, `(.L_x_58) ;  /* 0x0000000204f07947 */ /* 0x000fea000b800000 */
[----:B------:R-:W-:-:S13]  /*4db0*/  ELECT P6, URZ, PT ;  /* 0x00000000003f782f */ /* 0x000fda00038c0000 */
.L_x_71:
[----:B------:R-:W-:Y:S04]  /*4dc0*/  BSSY B0, `(.L_x_59) ;  /* 0x0000022000007945 */ /* 0x000fe80003800000 */
[----:B------:R-:W-:Y:S05]  /*4dd0*/  @!P6 BRA `(.L_x_60) ;  /* 0x000000000080e947 */ /* 0x000fea0003800000 */
[----:B------:R-:W-:-:S04]  /*4de0*/  LOP3.LUT R16, R16, 0x2, RZ, 0xfc, !PT ;  /* 0x0000000210107812 */ /* 0x000fc800078efcff */
[----:B------:R-:W-:-:S13]  /*4df0*/  ISETP.NE.AND P0, PT, R16, 0x3, PT ;  /* 0x000000031000780c */ /* 0x000fda0003f05270 */
[----:B------:R-:W-:Y:S05]  /*4e00*/  @!P0 BRA `(.L_x_61) ;  /* 0x0000000000048947 */ /* 0x000fea0003800000 */
[----:B------:R-:W-:Y:S01]  /*4e10*/  BPT.TRAP 0x1 ;  /* 0x000000040000795c */ /* 0x000fe20000300000 */
.L_x_61:
[----:B------:R-:W0:Y:S01]  /*4e20*/  S2R R3, SR_CgaCtaId ;  /* 0x0000000000037919 */ /* 0x000e220000008800 */
[----:B------:R-:W-:Y:S02]  /*4e30*/  MOV R0, 0x400 ;  /* 0x0000040000007802 */ /* 0x000fe40000000f00 */
[----:B------:R-:W-:Y:S02]  /*4e40*/  SHF.L.U32 R2, R6, 0x1f, RZ ;  /* 0x0000001f06027819 */ /* 0x000fe400000006ff */
[----:B0-----:R-:W-:-:S05]  /*4e50*/  LEA R0, R3, R0, 0x18 ;  /* 0x0000000003007211 */ /* 0x001fca00078ec0ff */
[----:B------:R-:W-:-:S04]  /*4e60*/  VIADD R0, R0, 0x18 ;  /* 0x0000001800007836 */ /* 0x000fc80000000000 */
[C---:B------:R-:W-:Y:S02]  /*4e70*/  IMAD R9, R7.reuse, 0x8, R0 ;  /* 0x0000000807097824 */ /* 0x040fe400078e0200 */
[----:B------:R-:W-:Y:S02]  /*4e80*/  VIADD R7, R7, 0x1 ;  /* 0x0000000107077836 */ /* 0x000fe40000000000 */
[----:B------:R-:W0:Y:S03]  /*4e90*/  SYNCS.PHASECHK.TRANS64.TRYWAIT P0, [R9+URZ], R2 ;  /* 0x00000002090075a7 */ /* 0x000e26000800017f */
[----:B------:R-:W-:-:S04]  /*4ea0*/  ISETP.NE.AND P1, PT, R7, 0x3, PT ;  /* 0x000000030700780c */ /* 0x000fc80003f25270 */
[----:B------:R-:W-:Y:S02]  /*4eb0*/  SEL R3, RZ, 0x1, P1 ;  /* 0x00000001ff037807 */ /* 0x000fe40000800000 */
[----:B------:R-:W-:Y:S02]  /*4ec0*/  SEL R7, R7, RZ, P1 ;  /* 0x000000ff07077207 */ /* 0x000fe40000800000 */
[----:B------:R-:W-:-:S03]  /*4ed0*/  LOP3.LUT R11, R6, R3, RZ, 0x3c, !PT ;  /* 0x00000003060b7212 */ /* 0x000fc600078e3cff */
[----:B------:R-:W-:Y:S01]  /*4ee0*/  IMAD R6, R7, 0x8, R0 ;  /* 0x0000000807067824 */ /* 0x000fe200078e0200 */
[----:B------:R-:W-:Y:S01]  /*4ef0*/  SHF.L.U32 R5, R11, 0x1f, RZ ;  /* 0x0000001f0b057819 */ /* 0x000fe200000006ff */
[----:B0-----:R-:W-:Y:S06]  /*4f00*/  @!P0 BRA `(.L_x_62) ;  /* 0x0000000000b88947 */ /* 0x001fec0003800000 */
.L_x_72:
[----:B------:R-:W1:Y:S01]  /*4f10*/  SYNCS.PHASECHK.TRANS64.TRYWAIT P0, [R6+URZ], R5 ;  /* 0x00000005060075a7 */ /* 0x000e62000800017f */
[----:B0-----:R-:W-:-:S05]  /*4f20*/  VIADD R2, R7, 0x1 ;  /* 0x0000000107027836 */ /* 0x001fca0000000000 */
[----:B------:R-:W-:-:S04]  /*4f30*/  ISETP.NE.AND P1, PT, R2, 0x3, PT ;  /* 0x000000030200780c */ /* 0x000fc80003f25270 */
[----:B------:R-:W-:Y:S02]  /*4f40*/  SEL R4, RZ, 0x1, P1 ;  /* 0x00000001ff047807 */ /* 0x000fe40000800000 */
[----:B------:R-:W-:Y:S02]  /*4f50*/  SEL R3, R2, RZ, P1 ;  /* 0x000000ff02037207 */ /* 0x000fe40000800000 */
[----:B------:R-:W-:Y:S01]  /*4f60*/  LOP3.LUT R4, R11, R4, RZ, 0x3c, !PT ;  /* 0x000000040b047212 */ /* 0x000fe200078e3cff */
[----:B-1----:R-:W-:Y:S06]  /*4f70*/  @!P0 BRA `(.L_x_63) ;  /* 0x0000000000b08947 */ /* 0x002fec0003800000 */
.L_x_73:
[----:B------:R-:W-:Y:S01]  /*4f80*/  IMAD R3, R3, 0x8, R0 ;  /* 0x0000000803037824 */ /* 0x000fe200078e0200 */
[----:B------:R-:W-:-:S07]  /*4f90*/  SHF.L.U32 R0, R4, 0x1f, RZ ;  /* 0x0000001f04007819 */ /* 0x000fce00000006ff */
.L_x_64:
[----:B-1----:R1:W2:Y:S02]  /*4fa0*/  SYNCS.PHASECHK.TRANS64.TRYWAIT P0, [R3+URZ], R0 ;  /* 0x00000000030075a7 */ /* 0x0022a4000800017f */
[----:B--2---:R-:W-:Y:S05]  /*4fb0*/  @!P0 NANOSLEEP.SYNCS 0x989680 ;  /* 0x009896800000895d */ /* 0x004fea0003900000 */
[----:B------:R-:W2:Y:S02]  /*4fc0*/  @!P0 SYNCS.PHASECHK.TRANS64 P0, [R3+URZ], R0 ;  /* 0x00000000030085a7 */ /* 0x000ea4000800007f */
[----:B--2---:R-:W-:Y:S05]  /*4fd0*/  @!P0 BRA `(.L_x_64) ;  /* 0xfffffffc00f08947 */ /* 0x004fea000383ffff */
.L_x_60:
[----:B------:R-:W-:Y:S05]  /*4fe0*/  BSYNC B0 ;  /* 0x0000000000007941 */ /* 0x000fea0003800000 */
.L_x_59:
[----:B------:R-:W-:Y:S05]  /*4ff0*/  EXIT ;  /* 0x000000000000794d */ /* 0x000fea0003800000 */
.L_x_21:
[----:B-1----:R1:W2:Y:S02]  /*5000*/  SYNCS.PHASECHK.TRANS64.TRYWAIT P1, [R3+URZ], R0 ;  /* 0x00000000030075a7 */ /* 0x0022a4000802017f */
[----:B--2---:R-:W-:Y:S05]  /*5010*/  @!P1 NANOSLEEP.SYNCS 0x989680 ;  /* 0x009896800000995d */ /* 0x004fea0003900000 */
[----:B------:R-:W2:Y:S02]  /*5020*/  @!P1 SYNCS.PHASECHK.TRANS64 P1, [R3+URZ], R0 ;  /* 0x00000000030095a7 */ /* 0x000ea4000802007f */
[----:B--2---:R-:W-:Y:S05]  /*5030*/  @!P1 BRA `(.L_x_21) ;  /* 0xfffffffc00f09947 */ /* 0x004fea000383ffff */
[----:B------:R-:W-:Y:S05]  /*5040*/  BRA `(.L_x_20) ;  /* 0xffffffc400c87947 */ /* 0x000fea000383ffff */
.L_x_26:
[----:B-1----:R1:W2:Y:S02]  /*5050*/  SYNCS.PHASECHK.TRANS64.TRYWAIT P1, [R4+URZ], R3 ;  /* 0x00000003040075a7 */ /* 0x0022a4000802017f */
[----:B--2---:R-:W-:Y:S05]  /*5060*/  @!P1 NANOSLEEP.SYNCS 0x989680 ;  /* 0x009896800000995d */ /* 0x004fea0003900000 */
[----:B------:R-:W2:Y:S02]  /*5070*/  @!P1 SYNCS.PHASECHK.TRANS64 P1, [R4+URZ], R3 ;  /* 0x00000003040095a7 */ /* 0x000ea4000802007f */
[----:B--2---:R-:W-:Y:S05]  /*5080*/  @!P1 BRA `(.L_x_26) ;  /* 0xfffffffc00f09947 */ /* 0x004fea000383ffff */
[----:B------:R-:W-:Y:S05]  /*5090*/  BRA `(.L_x_25) ;  /* 0xffffffcc00f07947 */ /* 0x000fea000383ffff */
.L_x_47:
[----:B------:R-:W-:Y:S01]  /*50a0*/  BSSY B1, `(.L_x_65) ;  /* 0x0000006000017945 */ /* 0x000fe20003800000 */
[----:B------:R-:W-:-:S07]  /*50b0*/  IMAD.MOV.U32 R15, RZ, RZ, -0x1 ;  /* 0xffffffffff0f7424 */ /* 0x000fce00078e00ff */
[----:B------:R-:W-:Y:S05]  /*50c0*/  WARPSYNC.COLLECTIVE R15, `(.L_x_66) ;  /* 0x000000000f0c7348 */ /* 0x000fea0003c00000 */
[----:B------:R-:W-:Y:S02]  /*50d0*/  ELECT P6, UR62, PT ;  /* 0x00000000003e782f */ /* 0x000fe400038c0000 */
[----:B------:R-:W-:Y:S01]  /*50e0*/  MOV R14, UR62 ;  /* 0x0000003e000e7c02 */ /* 0x000fe20008000f00 */
[----:B------:R-:W-:Y:S10]  /*50f0*/  ENDCOLLECTIVE ;  /* 0x000000000000791b */ /* 0x000ff40003800000 */
.L_x_66:
[----:B------:R-:W-:Y:S05]  /*5100*/  BSYNC B1 ;  /* 0x0000000000017941 */ /* 0x000fea0003800000 */
.L_x_65:
[----:B------:R-:W-:Y:S05]  /*5110*/  BRA `(.L_x_67) ;  /* 0xffffffec00d47947 */ /* 0x000fea000383ffff */
.L_x_50:
[----:B-1----:R1:W2:Y:S02]  /*5120*/  SYNCS.PHASECHK.TRANS64.TRYWAIT P0, [R23+URZ+0x18], R14 ;  /* 0x0000180e170075a7 */ /* 0x0022a4000800017f */
[----:B--2---:R-:W-:Y:S05]  /*5130*/  @!P0 NANOSLEEP.SYNCS 0x989680 ;  /* 0x009896800000895d */ /* 0x004fea0003900000 */
[----:B------:R-:W2:Y:S02]  /*5140*/  @!P0 SYNCS.PHASECHK.TRANS64 P0, [R23+URZ+0x18], R14 ;  /* 0x0000180e170085a7 */ /* 0x000ea4000800007f */
[----:B--2---:R-:W-:Y:S05]  /*5150*/  @!P0 BRA `(.L_x_50) ;  /* 0xfffffffc00f08947 */ /* 0x004fea000383ffff */
[----:B------:R-:W-:Y:S05]  /*5160*/  BRA `(.L_x_68) ;  /* 0xfffffff0000c7947 */ /* 0x000fea000383ffff */
.L_x_58:
[----:B------:R-:W-:Y:S01]  /*5170*/  BSSY B0, `(.L_x_69) ;  /* 0x0000006000007945 */ /* 0x000fe20003800000 */
[----:B------:R-:W-:-:S07]  /*5180*/  IMAD.MOV.U32 R15, RZ, RZ, -0x1 ;  /* 0xffffffffff0f7424 */ /* 0x000fce00078e00ff */
[----:B------:R-:W-:Y:S05]  /*5190*/  WARPSYNC.COLLECTIVE R15, `(.L_x_70) ;  /* 0x000000000f0c7348 */ /* 0x000fea0003c00000 */
[----:B------:R-:W-:Y:S02]  /*51a0*/  ELECT P6, UR62, PT ;  /* 0x00000000003e782f */ /* 0x000fe400038c0000 */
[----:B------:R-:W-:Y:S01]  /*51b0*/  MOV R14, UR62 ;  /* 0x0000003e000e7c02 */ /* 0x000fe20008000f00 */
[----:B------:R-:W-:Y:S10]  /*51c0*/  ENDCOLLECTIVE ;  /* 0x000000000000791b */ /* 0x000ff40003800000 */
.L_x_70:
[----:B------:R-:W-:Y:S05]  /*51d0*/  BSYNC B0 ;  /* 0x0000000000007941 */ /* 0x000fea0003800000 */
.L_x_69:
[----:B------:R-:W-:Y:S05]  /*51e0*/  BRA `(.L_x_71) ;  /* 0xfffffff800f47947 */ /* 0x000fea000383ffff */
.L_x_62:
[----:B0-----:R0:W1:Y:S02]  /*51f0*/  SYNCS.PHASECHK.TRANS64.TRYWAIT P0, [R9+URZ], R2 ;  /* 0x00000002090075a7 */ /* 0x001064000800017f */
[----:B-1----:R-:W-:Y:S05]  /*5200*/  @!P0 NANOSLEEP.SYNCS 0x989680 ;  /* 0x009896800000895d */ /* 0x002fea0003900000 */
[----:B------:R-:W1:Y:S02]  /*5210*/  @!P0 SYNCS.PHASECHK.TRANS64 P0, [R9+URZ], R2 ;  /* 0x00000002090085a7 */ /* 0x000e64000800007f */
[----:B-1----:R-:W-:Y:S05]  /*5220*/  @!P0 BRA `(.L_x_62) ;  /* 0xfffffffc00f08947 */ /* 0x002fea000383ffff */
[----:B------:R-:W-:Y:S05]  /*5230*/  BRA `(.L_x_72) ;  /* 0xfffffffc00347947 */ /* 0x000fea000383ffff */
.L_x_63:
[----:B0-----:R0:W1:Y:S02]  /*5240*/  SYNCS.PHASECHK.TRANS64.TRYWAIT P0, [R6+URZ], R5 ;  /* 0x00000005060075a7 */ /* 0x001064000800017f */
[----:B-1----:R-:W-:Y:S05]  /*5250*/  @!P0 NANOSLEEP.SYNCS 0x989680 ;  /* 0x009896800000895d */ /* 0x002fea0003900000 */
[----:B------:R-:W1:Y:S02]  /*5260*/  @!P0 SYNCS.PHASECHK.TRANS64 P0, [R6+URZ], R5 ;  /* 0x00000005060085a7 */ /* 0x000e64000800007f */
[----:B-1----:R-:W-:Y:S05]  /*5270*/  @!P0 BRA `(.L_x_63) ;  /* 0xfffffffc00f08947 */ /* 0x002fea000383ffff */
[----:B------:R-:W-:Y:S05]  /*5280*/  BRA `(.L_x_73) ;  /* 0xfffffffc003c7947 */ /* 0x000fea000383ffff */
.L_x_74:
[----:B------:R-:W-:-:S00]  /*5290*/  BRA `(.L_x_74) ;  /* 0xfffffffc00fc7947 */ /* 0x000fc0000383ffff */
[----:B------:R-:W-:-:S00]  /*52a0*/  NOP ;  /* 0x0000000000007918 */ /* 0x000fc00000000000 */
        /* <DEDUP_REMOVED lines=13> */
.L_x_75:


//--------------------- .nv.global.init           --------------------------
	.section	.nv.global.init,"aw",@progbits
.nv.global.init:
	.type		$str$22,@object
	.size		$str$22,($str$23 - $str$22)
$str$22:
        /*0000*/ 	.byte	0x6b, 0x5f, 0x74, 0x69, 0x6c, 0x65, 0x5f, 0x63, 0x6f, 0x75, 0x6e, 0x74, 0x20, 0x3e, 0x3d, 0x20
        /*0010*/ 	.byte	0x31, 0x00
	.type		$str$23,@object
	.size		$str$23,(__unnamed_1 - $str$23)
$str$23:
        /*0012*/ 	.byte	0x2f, 0x74, 0x6d, 0x70, 0x2f, 0x63, 0x75, 0x74, 0x6c, 0x61, 0x73, 0x73, 0x5f, 0x73, 0x77, 0x65
        /*0022*/ 	.byte	0x65, 0x70, 0x5f, 0x73, 0x72, 0x63, 0x2f, 0x69, 0x6e, 0x63, 0x6c, 0x75, 0x64, 0x65, 0x2f, 0x63
        /*0032*/ 	.byte	0x75, 0x74, 0x6c, 0x61, 0x73, 0x73, 0x2f, 0x67, 0x65, 0x6d, 0x6d, 0x2f, 0x63, 0x6f, 0x6c, 0x6c
        /*0042*/ 	.byte	0x65, 0x63, 0x74, 0x69, 0x76, 0x65, 0x2f, 0x73, 0x6d, 0x39, 0x30, 0x5f, 0x6d, 0x6d, 0x61, 0x5f
        /*0052*/ 	.byte	0x74, 0x6d, 0x61, 0x5f, 0x67, 0x6d, 0x6d, 0x61, 0x5f, 0x73, 0x73, 0x5f, 0x77, 0x61, 0x72, 0x70
        /*0062*/ 	.byte	0x73, 0x70, 0x65, 0x63, 0x69, 0x61, 0x6c, 0x69, 0x7a, 0x65, 0x64, 0x2e, 0x68, 0x70, 0x70, 0x00
	.type		__unnamed_1,@object
	.size		__unnamed_1,(.L_0 - __unnamed_1)
__unnamed_1:
        /*0072*/ 	.byte	0x76, 0x6f, 0x69, 0x64, 0x20, 0x63, 0x75, 0x74, 0x6c, 0x61, 0x73, 0x73, 0x3a, 0x3a, 0x67, 0x65
        /* <DEDUP_REMOVED lines=180> */
.L_0:


//--------------------- .nv.shared._ZN7cutlass13device_kernelINS_4gemm6kernel13GemmUniversalIN4cute5tupleIJiiiiEEENS1_10collective13CollectiveMmaINS1_34MainloopSm90TmaGmmaWarpSpecializedILi3ENS5_IJNS4_1CILi2EEENSA_ILi1EEESC_EEENS1_35KernelTmaWarpSpecializedCooperativeEEENS5_IJNSA_ILi128EEENSA_ILi8EEENSA_ILi256EEEEEENS_6half_tENS5_IJlSC_lEEESK_SL_NS4_8TiledMMAINS4_8MMA_AtomIJNS4_4SM904GMMA24MMA_64x8x16_F32F16F16_SSILNSP_5MajorE0ELSR_0ELNSP_7ScaleInE1ELSS_1EEEEEENS4_6LayoutISD_NS5_IJSC_NSA_ILi0EEESW_EEEEENS5_IJNS4_10UnderscoreESZ_SZ_EEEEENS4_13SM90_TMA_LOADENS4_14ComposedLayoutINS4_7SwizzleILi3ELi4ELi3EEENS4_18smem_ptr_flag_bitsILi16EEENSV_INS5_IJSH_NSA_ILi64EEEEEENS5_IJS18_SC_EEEEEEEvNS4_8identityENS4_23SM90_TMA_LOAD_MULTICASTES1C_vS1D_EENS_8epilogue10collective6detail29Sm90TmaWarpSpecializedAdapterINS1H_15DefaultEpilogueISK_SL_SL_NS1G_6thread17LinearCombinationISK_Li1EffLNS1L_9ScaleType4KindE0ELNS_15FloatRoundStyleE2ESK_EENS1_15EpilogueDefaultEEEEEvvEEEEvNT_6ParamsE --------------------------
	.section	.nv.shared._ZN7cutlass13device_kernelINS_4gemm6kernel13GemmUniversalIN4cute5tupleIJiiiiEEENS1_10collective13CollectiveMmaINS1_34MainloopSm90TmaGmmaWarpSpecializedILi3ENS5_IJNS4_1CILi2EEENSA_ILi1EEESC_EEENS1_35KernelTmaWarpSpecializedCooperativeEEENS5_IJNSA_ILi128EEENSA_ILi8EEENSA_ILi256EEEEEENS_6half_tENS5_IJlSC_lEEESK_SL_NS4_8TiledMMAINS4_8MMA_AtomIJNS4_4SM904GMMA24MMA_64x8x16_F32F16F16_SSILNSP_5MajorE0ELSR_0ELNSP_7ScaleInE1ELSS_1EEEEEENS4_6LayoutISD_NS5_IJSC_NSA_ILi0EEESW_EEEEENS5_IJNS4_10UnderscoreESZ_SZ_EEEEENS4_13SM90_TMA_LOADENS4_14ComposedLayoutINS4_7SwizzleILi3ELi4ELi3EEENS4_18smem_ptr_flag_bitsILi16EEENSV_INS5_IJSH_NSA_ILi64EEEEEENS5_IJS18_SC_EEEEEEEvNS4_8identityENS4_23SM90_TMA_LOAD_MULTICASTES1C_vS1D_EENS_8epilogue10collective6detail29Sm90TmaWarpSpecializedAdapterINS1H_15DefaultEpilogueISK_SL_SL_NS1G_6thread17LinearCombinationISK_Li1EffLNS1L_9ScaleType4KindE0ELNS_15FloatRoundStyleE2ESK_EENS1_15EpilogueDefaultEEEEEvvEEEEvNT_6ParamsE,"aw",@nobits
	.sectionflags	@""
	.align	16
	.zero		1024


//--------------------- .nv.shared.reserved.0     --------------------------
	.section	.nv.shared.reserved.0,"aw",@nobits
	.weak		__nv_reservedSMEM_offset_0_alias
	.size		__nv_reservedSMEM_offset_0_alias, 0, 0
	.other		__nv_reservedSMEM_offset_0_alias,@"STO_CUDA_RESERVED_SHARED STV_DEFAULT"
__nv_reservedSMEM_offset_0_alias:
	.zero		0


//--------------------- .nv.global                --------------------------
	.section	.nv.global,"aw",@nobits
.nv.global:
	.type		_ZN40_INTERNAL_e6a3569c_4_k_cu_22341fa8_125344cute1_E,@object
	.size		_ZN40_INTERNAL_e6a3569c_4_k_cu_22341fa8_125344cute1_E,(_ZN40_INTERNAL_e6a3569c_4_k_cu_22341fa8_125344cuda3std3__45__cpo6cbeginE - _ZN40_INTERNAL_e6a3569c_4_k_cu_22341fa8_125344cute1_E)
_ZN40_INTERNAL_e6a3569c_4_k_cu_22341fa8_125344cute1_E:
	.zero		1
	.type		_ZN40_INTERNAL_e6a3569c_4_k_cu_22341fa8_125344cuda3std3__45__cpo6cbeginE,@object
	.size		_ZN40_INTERNAL_e6a3569c_4_k_cu_22341fa8_125344cuda3std3__45__cpo6cbeginE,(_ZN40_INTERNAL_e6a3569c_4_k_cu_22341fa8_125344cuda3std3__48in_placeE - _ZN40_INTERNAL_e6a3569c_4_k_cu_22341fa8_125344cuda3std3__45__cpo6cbeginE)
_ZN40_INTERNAL_e6a3569c_4_k_cu_22341fa8_125344cuda3std3__45__cpo6cbeginE:
	.zero		1
	.type		_ZN40_INTERNAL_e6a3569c_4_k_cu_22341fa8_125344cuda3std3__48in_placeE,@object
	.size		_ZN40_INTERNAL_e6a3569c_4_k_cu_22341fa8_125344cuda3std3__48in_placeE,(_ZN40_INTERNAL_e6a3569c_4_k_cu_22341fa8_125344cuda3std6ranges3__45__cpo9iter_moveE - _ZN40_INTERNAL_e6a3569c_4_k_cu_22341fa8_125344cuda3std3__48in_placeE)
_ZN40_INTERNAL_e6a3569c_4_k_cu_22341fa8_125344cuda3std3__48in_placeE:
	.zero		1
	.type		_ZN40_INTERNAL_e6a3569c_4_k_cu_22341fa8_125344cuda3std6ranges3__45__cpo9iter_moveE,@object
	.size		_ZN40_INTERNAL_e6a3569c_4_k_cu_22341fa8_125344cuda3std6ranges3__45__cpo9iter_moveE,(_ZN40_INTERNAL_e6a3569c_4_k_cu_22341fa8_125344cuda3std3__45__cpo5beginE - _ZN40_INTERNAL_e6a3569c_4_k_cu_22341fa8_125344cuda3std6ranges3__45__cpo9iter_moveE)
_ZN40_INTERNAL_e6a3569c_4_k_cu_22341fa8_125344cuda3std6ranges3__45__cpo9iter_moveE:
	.zero		1
	.type		_ZN40_INTERNAL_e6a3569c_4_k_cu_22341fa8_125344cuda3std3__45__cpo5beginE,@object
	.size		_ZN40_INTERNAL_e6a3569c_4_k_cu_22341fa8_125344cuda3std3__45__cpo5beginE,(_ZN40_INTERNAL_e6a3569c_4_k_cu_22341fa8_125344cuda3std3__442_GLOBAL__N__e6a3569c_4_k_cu_22341fa8_125346ignoreE - _ZN40_INTERNAL_e6a3569c_4_k_cu_22341fa8_125344cuda3std3__45__cpo5beginE)
_ZN40_INTERNAL_e6a3569c_4_k_cu_22341fa8_125344cuda3std3__45__cpo5beginE:
	.zero		1
	.type		_ZN40_INTERNAL_e6a3569c_4_k_cu_22341fa8_125344cuda3std3__442_GLOBAL__N__e6a3569c_4_k_cu_22341fa8_125346ignoreE,@object
	.size		_ZN40_INTERNAL_e6a3569c_4_k_cu_22341fa8_125344cuda3std3__442_GLOBAL__N__e6a3569c_4_k_cu_22341fa8_125346ignoreE,(_ZN40_INTERNAL_e6a3569c_4_k_cu_22341fa8_125344cute7productE - _ZN40_INTERNAL_e6a3569c_4_k_cu_22341fa8_125344cuda3std3__442_GLOBAL__N__e6a3569c_4_k_cu_22341fa8_125346ignoreE)
_ZN40_INTERNAL_e6a3569c_4_k_cu_22341fa8_125344cuda3std3__442_GLOBAL__N__e6a3569c_4_k_cu_22341fa8_125346ignoreE:
	.zero		1
	.type		_ZN40_INTERNAL_e6a3569c_4_k_cu_22341fa8_125344cute7productE,@object
	.size		_ZN40_INTERNAL_e6a3569c_4_k_cu_22341fa8_125344cute7productE,(_ZN40_INTERNAL_e6a3569c_4_k_cu_22341fa8_125344cuda3std3__45__cpo3endE - _ZN40_INTERNAL_e6a3569c_4_k_cu_22341fa8_125344cute7productE)
_ZN40_INTERNAL_e6a3569c_4_k_cu_22341fa8_125344cute7productE:
	.zero		1
	.type		_ZN40_INTERNAL_e6a3569c_4_k_cu_22341fa8_125344cuda3std3__45__cpo3endE,@object
	.size		_ZN40_INTERNAL_e6a3569c_4_k_cu_22341fa8_125344cuda3std3__45__cpo3endE,(_ZN40_INTERNAL_e6a3569c_4_k_cu_22341fa8_125344cuda3std3__419piecewise_constructE - _ZN40_INTERNAL_e6a3569c_4_k_cu_22341fa8_125344cuda3std3__45__cpo3endE)
_ZN40_INTERNAL_e6a3569c_4_k_cu_22341fa8_125344cuda3std3__45__cpo3endE:
	.zero		1
	.type		_ZN40_INTERNAL_e6a3569c_4_k_cu_22341fa8_125344cuda3std3__419piecewise_constructE,@object
	.size		_ZN40_INTERNAL_e6a3569c_4_k_cu_22341fa8_125344cuda3std3__419piecewise_constructE,(_ZN40_INTERNAL_e6a3569c_4_k_cu_22341fa8_125344cuda3std3__45__cpo4cendE - _ZN40_INTERNAL_e6a3569c_4_k_cu_22341fa8_125344cuda3std3__419piecewise_constructE)
_ZN40_INTERNAL_e6a3569c_4_k_cu_22341fa8_125344cuda3std3__419piecewise_constructE:
	.zero		1
	.type		_ZN40_INTERNAL_e6a3569c_4_k_cu_22341fa8_125344cuda3std3__45__cpo4cendE,@object
	.size		_ZN40_INTERNAL_e6a3569c_4_k_cu_22341fa8_125344cuda3std3__45__cpo4cendE,(_ZN40_INTERNAL_e6a3569c_4_k_cu_22341fa8_125344cuda3std6ranges3__45__cpo4swapE - _ZN40_INTERNAL_e6a3569c_4_k_cu_22341fa8_125344cuda3std3__45__cpo4cendE)
_ZN40_INTERNAL_e6a3569c_4_k_cu_22341fa8_125344cuda3std3__45__cpo4cendE:
	.zero		1
	.type		_ZN40_INTERNAL_e6a3569c_4_k_cu_22341fa8_125344cuda3std6ranges3__45__cpo4swapE,@object
	.size		_ZN40_INTERNAL_e6a3569c_4_k_cu_22341fa8_125344cuda3std6ranges3__45__cpo4swapE,(.L_8 - _ZN40_INTERNAL_e6a3569c_4_k_cu_22341fa8_125344cuda3std6ranges3__45__cpo4swapE)
_ZN40_INTERNAL_e6a3569c_4_k_cu_22341fa8_125344cuda3std6ranges3__45__cpo4swapE:
	.zero		1
.L_8:


//--------------------- .nv.constant0._ZN7cutlass13device_kernelINS_4gemm6kernel13GemmUniversalIN4cute5tupleIJiiiiEEENS1_10collective13CollectiveMmaINS1_34MainloopSm90TmaGmmaWarpSpecializedILi3ENS5_IJNS4_1CILi2EEENSA_ILi1EEESC_EEENS1_35KernelTmaWarpSpecializedCooperativeEEENS5_IJNSA_ILi128EEENSA_ILi8EEENSA_ILi256EEEEEENS_6half_tENS5_IJlSC_lEEESK_SL_NS4_8TiledMMAINS4_8MMA_AtomIJNS4_4SM904GMMA24MMA_64x8x16_F32F16F16_SSILNSP_5MajorE0ELSR_0ELNSP_7ScaleInE1ELSS_1EEEEEENS4_6LayoutISD_NS5_IJSC_NSA_ILi0EEESW_EEEEENS5_IJNS4_10UnderscoreESZ_SZ_EEEEENS4_13SM90_TMA_LOADENS4_14ComposedLayoutINS4_7SwizzleILi3ELi4ELi3EEENS4_18smem_ptr_flag_bitsILi16EEENSV_INS5_IJSH_NSA_ILi64EEEEEENS5_IJS18_SC_EEEEEEEvNS4_8identityENS4_23SM90_TMA_LOAD_MULTICASTES1C_vS1D_EENS_8epilogue10collective6detail29Sm90TmaWarpSpecializedAdapterINS1H_15DefaultEpilogueISK_SL_SL_NS1G_6thread17LinearCombinationISK_Li1EffLNS1L_9ScaleType4KindE0ELNS_15FloatRoundStyleE2ESK_EENS1_15EpilogueDefaultEEEEEvvEEEEvNT_6ParamsE --------------------------
	.section	.nv.constant0._ZN7cutlass13device_kernelINS_4gemm6kernel13GemmUniversalIN4cute5tupleIJiiiiEEENS1_10collective13CollectiveMmaINS1_34MainloopSm90TmaGmmaWarpSpecializedILi3ENS5_IJNS4_1CILi2EEENSA_ILi1EEESC_EEENS1_35KernelTmaWarpSpecializedCooperativeEEENS5_IJNSA_ILi128EEENSA_ILi8EEENSA_ILi256EEEEEENS_6half_tENS5_IJlSC_lEEESK_SL_NS4_8TiledMMAINS4_8MMA_AtomIJNS4_4SM904GMMA24MMA_64x8x16_F32F16F16_SSILNSP_5MajorE0ELSR_0ELNSP_7ScaleInE1ELSS_1EEEEEENS4_6LayoutISD_NS5_IJSC_NSA_ILi0EEESW_EEEEENS5_IJNS4_10UnderscoreESZ_SZ_EEEEENS4_13SM90_TMA_LOADENS4_14ComposedLayoutINS4_7SwizzleILi3ELi4ELi3EEENS4_18smem_ptr_flag_bitsILi16EEENSV_INS5_IJSH_NSA_ILi64EEEEEENS5_IJS18_SC_EEEEEEEvNS4_8identityENS4_23SM90_TMA_LOAD_MULTICASTES1C_vS1D_EENS_8epilogue10collective6detail29Sm90TmaWarpSpecializedAdapterINS1H_15DefaultEpilogueISK_SL_SL_NS1G_6thread17LinearCombinationISK_Li1EffLNS1L_9ScaleType4KindE0ELNS_15FloatRoundStyleE2ESK_EENS1_15EpilogueDefaultEEEEEvvEEEEvNT_6ParamsE,"a",@progbits
	.sectionflags	@""
	.align	4
.nv.constant0._ZN7cutlass13device_kernelINS_4gemm6kernel13GemmUniversalIN4cute5tupleIJiiiiEEENS1_10collective13CollectiveMmaINS1_34MainloopSm90TmaGmmaWarpSpecializedILi3ENS5_IJNS4_1CILi2EEENSA_ILi1EEESC_EEENS1_35KernelTmaWarpSpecializedCooperativeEEENS5_IJNSA_ILi128EEENSA_ILi8EEENSA_ILi256EEEEEENS_6half_tENS5_IJlSC_lEEESK_SL_NS4_8TiledMMAINS4_8MMA_AtomIJNS4_4SM904GMMA24MMA_64x8x16_F32F16F16_SSILNSP_5MajorE0ELSR_0ELNSP_7ScaleInE1ELSS_1EEEEEENS4_6LayoutISD_NS5_IJSC_NSA_ILi0EEESW_EEEEENS5_IJNS4_10UnderscoreESZ_SZ_EEEEENS4_13SM90_TMA_LOADENS4_14ComposedLayoutINS4_7SwizzleILi3ELi4ELi3EEENS4_18smem_ptr_flag_bitsILi16EEENSV_INS5_IJSH_NSA_ILi64EEEEEENS5_IJS18_SC_EEEEEEEvNS4_8identityENS4_23SM90_TMA_LOAD_MULTICASTES1C_vS1D_EENS_8epilogue10collective6detail29Sm90TmaWarpSpecializedAdapterINS1H_15DefaultEpilogueISK_SL_SL_NS1G_6thread17LinearCombinationISK_Li1EffLNS1L_9ScaleType4KindE0ELNS_15FloatRoundStyleE2ESK_EENS1_15EpilogueDefaultEEEEEvvEEEEvNT_6ParamsE:
	.zero		1664


//--------------------- SYMBOLS --------------------------

	.type		.nv.reservedSmem.offset0,@object
	.size		.nv.reservedSmem.offset0,0x4
	.type		__assertfail,@function
